	.target	sm_100a

	.elftype	@"ET_EXEC"


//--------------------- .note.nv.tkinfo           --------------------------
	.section	.note.nv.tkinfo,"",@"SHT_NOTE"
	.sectionflags	@"SHF_NOTE_NV_TKINFO"
	.tkinfo
        /*0018*/ 	.word	0x00000002
        /*0030*/ 	.string	""
        /*0030*/ 	.string	"ptxas"
        /*0030*/ 	.string	"Cuda compilation tools, release 13.0, V13.0.88"
        /*0030*/ 	.string	"Build cuda_13.0.r13.0/compiler.36424714_0"
        /*0030*/ 	.string	"-arch sm_100a -m 64 "



//--------------------- .note.nv.cuinfo           --------------------------
	.section	.note.nv.cuinfo,"",@"SHT_NOTE"
	.sectionflags	@"SHF_NOTE_NV_CUINFO"
        /*0018*/ 	.short	0x0002
        /*001a*/ 	.short	0x0064
        /*001c*/ 	.short	0x0082
	.zero		2


//--------------------- .nv.info                  --------------------------
	.section	.nv.info,"",@"SHT_CUDA_INFO"
	.align	4


	//----- nvinfo : EIATTR_REGCOUNT
	.align		4
        /*0000*/ 	.byte	0x04, 0x2f
        /*0002*/ 	.short	(.L_19 - .L_18)
	.align		4
.L_18:
        /*0004*/ 	.word	index@(_ZN7cutlass13device_kernelINS_4gemm6kernel13GemmUniversalIN4cute5tupleIJiiiiEEENS1_10collective13CollectiveMmaINS1_35MainloopSm100TmaUmmaWarpSpecializedILi5ELi2ELi4ENS5_IJNS4_1CILi2EEESB_NSA_ILi1EEEEEEEENS5_IJNSA_ILi64EEESF_SF_EEENS_10bfloat16_tENS5_IJlSC_lEEESH_SI_NS4_8TiledMMAINS4_8MMA_AtomIJNS4_20SM100_MMA_F16BF16_SSISH_SH_fLi64ELi64ELNS4_4UMMA5MajorE0ELSN_0ELNSM_7ScaleInE0ELSO_0EEEEEENS4_6LayoutINS5_IJSC_SC_SC_EEENS5_IJNSA_ILi0EEEST_ST_EEEEENS5_IJNS4_10UnderscoreESW_SW_EEEEENS4_23SM90_TMA_LOAD_MULTICASTENS4_14ComposedLayoutINS4_7SwizzleILi3ELi4ELi3EEENS4_18smem_ptr_flag_bitsILi16EEENSR_INS5_IJNSA_ILi8EEESF_EEENS5_IJSF_SC_EEEEEEEvNS4_8identityESZ_S19_vS1A_EENS_8epilogue10collective18CollectiveEpilogueINS1C_23Sm100TmaWarpSpecializedILi3ELi2ELi16ELb1ELb0EEEJSG_NS5_IJNSR_ISF_SC_EENSR_INSA_ILi32EEESC_EEEEESH_SI_SH_SI_NS1C_6fusion15FusionCallbacksIS1G_NS1L_17LinearCombinationISH_fSH_fLNS_15FloatRoundStyleE2EEESG_S1K_JEEENS4_5SM1004TMEM4LOAD26SM100_TMEM_LOAD_16dp256b4xENS4_13SM90_TMA_LOADENS10_INS11_ILi2ELi4ELi3EEES14_NSR_INS5_IJS15_S1I_EEENS5_IJS1I_SC_EEEEEEENS4_17SM75_U32x4_LDSM_NENS4_14SM90_TMA_STOREES20_NS4_17SM90_U32x4_STSM_NENS4_39AutoVectorizingCopyWithAssumedAlignmentILi128EEEEEEvvEEEEvNT_6ParamsE)
        /*0008*/ 	.word	0x00000045


	//----- nvinfo : EIATTR_FRAME_SIZE
	.align		4
.L_19:
        /*000c*/ 	.byte	0x04, 0x11
        /*000e*/ 	.short	(.L_21 - .L_20)
	.align		4
.L_20:
        /*0010*/ 	.word	index@($__internal_2_$__cuda_sm10x_tcgen05_guardrail_trap_unallocated_columns_being_dealloced)
        /*0014*/ 	.word	0x00000000


	//----- nvinfo : EIATTR_FRAME_SIZE
	.align		4
.L_21:
        /*0018*/ 	.byte	0x04, 0x11
        /*001a*/ 	.short	(.L_23 - .L_22)
	.align		4
.L_22:
        /*001c*/ 	.word	index@($__internal_1_$__cuda_sm10x_tcgen05_guardrail_trap_phase_invalid_during_alloc)
        /*0020*/ 	.word	0x00000000


	//----- nvinfo : EIATTR_FRAME_SIZE
	.align		4
.L_23:
        /*0024*/ 	.byte	0x04, 0x11
        /*0026*/ 	.short	(.L_25 - .L_24)
	.align		4
.L_24:
        /*0028*/ 	.word	index@($__internal_0_$__cuda_sm10x_tcgen05_guardrail_trap_col_being_dealloced_not_returned_by_alloc)
        /*002c*/ 	.word	0x00000000


	//----- nvinfo : EIATTR_FRAME_SIZE
	.align		4
.L_25:
        /*0030*/ 	.byte	0x04, 0x11
        /*0032*/ 	.short	(.L_27 - .L_26)
	.align		4
.L_26:
        /*0034*/ 	.word	index@(_ZN7cutlass13device_kernelINS_4gemm6kernel13GemmUniversalIN4cute5tupleIJiiiiEEENS1_10collective13CollectiveMmaINS1_35MainloopSm100TmaUmmaWarpSpecializedILi5ELi2ELi4ENS5_IJNS4_1CILi2EEESB_NSA_ILi1EEEEEEEENS5_IJNSA_ILi64EEESF_SF_EEENS_10bfloat16_tENS5_IJlSC_lEEESH_SI_NS4_8TiledMMAINS4_8MMA_AtomIJNS4_20SM100_MMA_F16BF16_SSISH_SH_fLi64ELi64ELNS4_4UMMA5MajorE0ELSN_0ELNSM_7ScaleInE0ELSO_0EEEEEENS4_6LayoutINS5_IJSC_SC_SC_EEENS5_IJNSA_ILi0EEEST_ST_EEEEENS5_IJNS4_10UnderscoreESW_SW_EEEEENS4_23SM90_TMA_LOAD_MULTICASTENS4_14ComposedLayoutINS4_7SwizzleILi3ELi4ELi3EEENS4_18smem_ptr_flag_bitsILi16EEENSR_INS5_IJNSA_ILi8EEESF_EEENS5_IJSF_SC_EEEEEEEvNS4_8identityESZ_S19_vS1A_EENS_8epilogue10collective18CollectiveEpilogueINS1C_23Sm100TmaWarpSpecializedILi3ELi2ELi16ELb1ELb0EEEJSG_NS5_IJNSR_ISF_SC_EENSR_INSA_ILi32EEESC_EEEEESH_SI_SH_SI_NS1C_6fusion15FusionCallbacksIS1G_NS1L_17LinearCombinationISH_fSH_fLNS_15FloatRoundStyleE2EEESG_S1K_JEEENS4_5SM1004TMEM4LOAD26SM100_TMEM_LOAD_16dp256b4xENS4_13SM90_TMA_LOADENS10_INS11_ILi2ELi4ELi3EEES14_NSR_INS5_IJS15_S1I_EEENS5_IJS1I_SC_EEEEEEENS4_17SM75_U32x4_LDSM_NENS4_14SM90_TMA_STOREES20_NS4_17SM90_U32x4_STSM_NENS4_39AutoVectorizingCopyWithAssumedAlignmentILi128EEEEEEvvEEEEvNT_6ParamsE)
        /*0038*/ 	.word	0x00000000


	//----- nvinfo : EIATTR_MIN_STACK_SIZE
	.align		4
.L_27:
        /*003c*/ 	.byte	0x04, 0x12
        /*003e*/ 	.short	(.L_29 - .L_28)
	.align		4
.L_28:
        /*0040*/ 	.word	index@(_ZN7cutlass13device_kernelINS_4gemm6kernel13GemmUniversalIN4cute5tupleIJiiiiEEENS1_10collective13CollectiveMmaINS1_35MainloopSm100TmaUmmaWarpSpecializedILi5ELi2ELi4ENS5_IJNS4_1CILi2EEESB_NSA_ILi1EEEEEEEENS5_IJNSA_ILi64EEESF_SF_EEENS_10bfloat16_tENS5_IJlSC_lEEESH_SI_NS4_8TiledMMAINS4_8MMA_AtomIJNS4_20SM100_MMA_F16BF16_SSISH_SH_fLi64ELi64ELNS4_4UMMA5MajorE0ELSN_0ELNSM_7ScaleInE0ELSO_0EEEEEENS4_6LayoutINS5_IJSC_SC_SC_EEENS5_IJNSA_ILi0EEEST_ST_EEEEENS5_IJNS4_10UnderscoreESW_SW_EEEEENS4_23SM90_TMA_LOAD_MULTICASTENS4_14ComposedLayoutINS4_7SwizzleILi3ELi4ELi3EEENS4_18smem_ptr_flag_bitsILi16EEENSR_INS5_IJNSA_ILi8EEESF_EEENS5_IJSF_SC_EEEEEEEvNS4_8identityESZ_S19_vS1A_EENS_8epilogue10collective18CollectiveEpilogueINS1C_23Sm100TmaWarpSpecializedILi3ELi2ELi16ELb1ELb0EEEJSG_NS5_IJNSR_ISF_SC_EENSR_INSA_ILi32EEESC_EEEEESH_SI_SH_SI_NS1C_6fusion15FusionCallbacksIS1G_NS1L_17LinearCombinationISH_fSH_fLNS_15FloatRoundStyleE2EEESG_S1K_JEEENS4_5SM1004TMEM4LOAD26SM100_TMEM_LOAD_16dp256b4xENS4_13SM90_TMA_LOADENS10_INS11_ILi2ELi4ELi3EEES14_NSR_INS5_IJS15_S1I_EEENS5_IJS1I_SC_EEEEEEENS4_17SM75_U32x4_LDSM_NENS4_14SM90_TMA_STOREES20_NS4_17SM90_U32x4_STSM_NENS4_39AutoVectorizingCopyWithAssumedAlignmentILi128EEEEEEvvEEEEvNT_6ParamsE)
        /*0044*/ 	.word	0x00000000
.L_29:


//--------------------- .nv.compat                --------------------------
	.section	.nv.compat,"",@"SHT_CUDA_COMPAT_INFO"
	.align	4
        /*0000*/ 	.byte	0x02, 0x09, 0x01, 0x00, 0x02, 0x02, 0x02, 0x00, 0x02, 0x05, 0x05, 0x00, 0x03, 0x07, 0x01, 0x01
        /*0010*/ 	.byte	0x02, 0x03, 0x01, 0x00, 0x02, 0x06, 0x01, 0x00, 0x04, 0x0b, 0x08, 0x00, 0x09, 0x00, 0x00, 0x00
        /*0020*/ 	.byte	0x00, 0x00, 0x00, 0x00


//--------------------- .nv.info._ZN7cutlass13device_kernelINS_4gemm6kernel13GemmUniversalIN4cute5tupleIJiiiiEEENS1_10collective13CollectiveMmaINS1_35MainloopSm100TmaUmmaWarpSpecializedILi5ELi2ELi4ENS5_IJNS4_1CILi2EEESB_NSA_ILi1EEEEEEEENS5_IJNSA_ILi64EEESF_SF_EEENS_10bfloat16_tENS5_IJlSC_lEEESH_SI_NS4_8TiledMMAINS4_8MMA_AtomIJNS4_20SM100_MMA_F16BF16_SSISH_SH_fLi64ELi64ELNS4_4UMMA5MajorE0ELSN_0ELNSM_7ScaleInE0ELSO_0EEEEEENS4_6LayoutINS5_IJSC_SC_SC_EEENS5_IJNSA_ILi0EEEST_ST_EEEEENS5_IJNS4_10UnderscoreESW_SW_EEEEENS4_23SM90_TMA_LOAD_MULTICASTENS4_14ComposedLayoutINS4_7SwizzleILi3ELi4ELi3EEENS4_18smem_ptr_flag_bitsILi16EEENSR_INS5_IJNSA_ILi8EEESF_EEENS5_IJSF_SC_EEEEEEEvNS4_8identityESZ_S19_vS1A_EENS_8epilogue10collective18CollectiveEpilogueINS1C_23Sm100TmaWarpSpecializedILi3ELi2ELi16ELb1ELb0EEEJSG_NS5_IJNSR_ISF_SC_EENSR_INSA_ILi32EEESC_EEEEESH_SI_SH_SI_NS1C_6fusion15FusionCallbacksIS1G_NS1L_17LinearCombinationISH_fSH_fLNS_15FloatRoundStyleE2EEESG_S1K_JEEENS4_5SM1004TMEM4LOAD26SM100_TMEM_LOAD_16dp256b4xENS4_13SM90_TMA_LOADENS10_INS11_ILi2ELi4ELi3EEES14_NSR_INS5_IJS15_S1I_EEENS5_IJS1I_SC_EEEEEEENS4_17SM75_U32x4_LDSM_NENS4_14SM90_TMA_STOREES20_NS4_17SM90_U32x4_STSM_NENS4_39AutoVectorizingCopyWithAssumedAlignmentILi128EEEEEEvvEEEEvNT_6ParamsE --------------------------
	.section	.nv.info._ZN7cutlass13device_kernelINS_4gemm6kernel13GemmUniversalIN4cute5tupleIJiiiiEEENS1_10collective13CollectiveMmaINS1_35MainloopSm100TmaUmmaWarpSpecializedILi5ELi2ELi4ENS5_IJNS4_1CILi2EEESB_NSA_ILi1EEEEEEEENS5_IJNSA_ILi64EEESF_SF_EEENS_10bfloat16_tENS5_IJlSC_lEEESH_SI_NS4_8TiledMMAINS4_8MMA_AtomIJNS4_20SM100_MMA_F16BF16_SSISH_SH_fLi64ELi64ELNS4_4UMMA5MajorE0ELSN_0ELNSM_7ScaleInE0ELSO_0EEEEEENS4_6LayoutINS5_IJSC_SC_SC_EEENS5_IJNSA_ILi0EEEST_ST_EEEEENS5_IJNS4_10UnderscoreESW_SW_EEEEENS4_23SM90_TMA_LOAD_MULTICASTENS4_14ComposedLayoutINS4_7SwizzleILi3ELi4ELi3EEENS4_18smem_ptr_flag_bitsILi16EEENSR_INS5_IJNSA_ILi8EEESF_EEENS5_IJSF_SC_EEEEEEEvNS4_8identityESZ_S19_vS1A_EENS_8epilogue10collective18CollectiveEpilogueINS1C_23Sm100TmaWarpSpecializedILi3ELi2ELi16ELb1ELb0EEEJSG_NS5_IJNSR_ISF_SC_EENSR_INSA_ILi32EEESC_EEEEESH_SI_SH_SI_NS1C_6fusion15FusionCallbacksIS1G_NS1L_17LinearCombinationISH_fSH_fLNS_15FloatRoundStyleE2EEESG_S1K_JEEENS4_5SM1004TMEM4LOAD26SM100_TMEM_LOAD_16dp256b4xENS4_13SM90_TMA_LOADENS10_INS11_ILi2ELi4ELi3EEES14_NSR_INS5_IJS15_S1I_EEENS5_IJS1I_SC_EEEEEEENS4_17SM75_U32x4_LDSM_NENS4_14SM90_TMA_STOREES20_NS4_17SM90_U32x4_STSM_NENS4_39AutoVectorizingCopyWithAssumedAlignmentILi128EEEEEEvvEEEEvNT_6ParamsE,"",@"SHT_CUDA_INFO"
	.sectionflags	@""
	.align	4


	//----- nvinfo : EIATTR_CUDA_API_VERSION
	.align		4
        /*0000*/ 	.byte	0x04, 0x37
        /*0002*/ 	.short	(.L_31 - .L_30)
.L_30:
        /*0004*/ 	.word	0x00000082


	//----- nvinfo : EIATTR_KPARAM_INFO
	.align		4
.L_31:
        /*0008*/ 	.byte	0x04, 0x17
        /*000a*/ 	.short	(.L_33 - .L_32)
.L_32:
        /*000c*/ 	.word	0x00000000
        /*0010*/ 	.short	0x0000
        /*0012*/ 	.short	0x0000
        /*0014*/ 	.byte	0x00, 0xf0, 0x01, 0x20


	//----- nvinfo : EIATTR_AT_ENTRY_FRAGMENTS
	.align		4
.L_33:
        /*0018*/ 	.byte	0x04, 0x4f
        /*001a*/ 	.short	(.L_35 - .L_34)


	//   ....[0]....
.L_34:
        /*001c*/ 	.word	0x00000006


	//----- nvinfo : EIATTR_RESERVED_SMEM_USED
	.align		4
.L_35:
        /*0020*/ 	.byte	0x01, 0x41
	.zero		2


	//----- nvinfo : EIATTR_SPARSE_MMA_MASK
	.align		4
        /*0024*/ 	.byte	0x03, 0x50
        /*0026*/ 	.short	0x0000


	//----- nvinfo : EIATTR_TCGEN05_1CTA_USED
	.align		4
        /*0028*/ 	.byte	0x01, 0x51
	.zero		2


	//----- nvinfo : EIATTR_MAXREG_COUNT
	.align		4
        /*002c*/ 	.byte	0x03, 0x1b
        /*002e*/ 	.short	0x00ff


	//----- nvinfo : EIATTR_NUM_BARRIERS
	.align		4
        /*0030*/ 	.byte	0x02, 0x4c
        /*0032*/ 	.byte	0x07
	.zero		1


	//----- nvinfo : EIATTR_EXTERNS
	.align		4
        /*0034*/ 	.byte	0x04, 0x0f
        /*0036*/ 	.short	(.L_37 - .L_36)


	//   ....[0]....
	.align		4
.L_36:
        /*0038*/ 	.word	index@(__assertfail)


	//----- nvinfo : EIATTR_MERCURY_ISA_VERSION
	.align		4
.L_37:
        /*003c*/ 	.byte	0x03, 0x5f
        /*003e*/ 	.short	0x0101


	//----- nvinfo : EIATTR_INT_WARP_WIDE_INSTR_OFFSETS
	.align		4
        /*0040*/ 	.byte	0x04, 0x31
        /*0042*/ 	.short	(.L_39 - .L_38)


	//   ....[0]....
.L_38:
        /*0044*/ 	.word	0x00003f60


	//   ....[1]....
        /*0048*/ 	.word	0x00003f90


	//   ....[2]....
        /*004c*/ 	.word	0x00003fb0


	//   ....[3]....
        /*0050*/ 	.word	0x00004b80


	//   ....[4]....
        /*0054*/ 	.word	0x00004c00


	//   ....[5]....
        /*0058*/ 	.word	0x00004d00


	//   ....[6]....
        /*005c*/ 	.word	0x00004e10


	//----- nvinfo : EIATTR_COOP_GROUP_MASK_REGIDS
	.align		4
.L_39:
        /*0060*/ 	.byte	0x04, 0x29
        /*0062*/ 	.short	(.L_41 - .L_40)


	//   ....[0]....
.L_40:
        /*0064*/ 	.word	0xffffffff


	//   ....[1]....
        /*0068*/ 	.word	0xffffffff


	//   ....[2]....
        /*006c*/ 	.word	0xffffffff


	//   ....[3]....
        /*0070*/ 	.word	0xffffffff


	//   ....[4]....
        /*0074*/ 	.word	0xffffffff


	//   ....[5]....
        /*0078*/ 	.word	0xffffffff


	//   ....[6]....
        /*007c*/ 	.word	0xffffffff


	//   ....[7]....
        /*0080*/ 	.word	0xffffffff


	//   ....[8]....
        /*0084*/ 	.word	0xffffffff


	//   ....[9]....
        /*0088*/ 	.word	0xffffffff


	//   ....[10]....
        /*008c*/ 	.word	0xffffffff


	//   ....[11]....
        /*0090*/ 	.word	0xffffffff


	//   ....[12]....
        /*0094*/ 	.word	0xffffffff


	//   ....[13]....
        /*0098*/ 	.word	0xffffffff


	//----- nvinfo : EIATTR_COOP_GROUP_INSTR_OFFSETS
	.align		4
.L_41:
        /*009c*/ 	.byte	0x04, 0x28
        /*009e*/ 	.short	(.L_43 - .L_42)


	//   ....[0]....
.L_42:
        /*00a0*/ 	.word	0x00000080


	//   ....[1]....
        /*00a4*/ 	.word	0x000004f0


	//   ....[2]....
        /*00a8*/ 	.word	0x000006c0


	//   ....[3]....
        /*00ac*/ 	.word	0x00000840


	//   ....[4]....
        /*00b0*/ 	.word	0x00000940


	//   ....[5]....
        /*00b4*/ 	.word	0x00000ab0


	//   ....[6]....
        /*00b8*/ 	.word	0x00000c50


	//   ....[7]....
        /*00bc*/ 	.word	0x00000e00


	//   ....[8]....
        /*00c0*/ 	.word	0x00002200


	//   ....[9]....
        /*00c4*/ 	.word	0x00003150


	//   ....[10]....
        /*00c8*/ 	.word	0x00003360


	//   ....[11]....
        /*00cc*/ 	.word	0x00003390


	//   ....[12]....
        /*00d0*/ 	.word	0x00003e40


	//   ....[13]....
        /*00d4*/ 	.word	0x00004070


	//----- nvinfo : EIATTR_VRC_CTA_INIT_COUNT
	.align		4
.L_43:
        /*00d8*/ 	.byte	0x02, 0x4a
        /*00da*/ 	.byte	0x80
	.zero		1


	//----- nvinfo : EIATTR_SYSCALL_OFFSETS
	.align		4
        /*00dc*/ 	.byte	0x04, 0x46
        /*00de*/ 	.short	(.L_45 - .L_44)


	//   ....[0]....
.L_44:
        /*00e0*/ 	.word	0x00005b10


	//   ....[1]....
        /*00e4*/ 	.word	0x00005c00


	//   ....[2]....
        /*00e8*/ 	.word	0x00006440


	//   ....[3]....
        /*00ec*/ 	.word	0x00006d90


	//----- nvinfo : EIATTR_MBARRIER_INSTR_OFFSETS
	.align		4
.L_45:
        /*00f0*/ 	.byte	0x04, 0x39
        /*00f2*/ 	.short	(.L_47 - .L_46)


	//   ....[0]....
.L_46:
        /*00f4*/ 	.word	0x00000610
        /*00f8*/ 	.word	0x000000ff
        /*00fc*/ 	.word	0x00000000
        /*0100*/ 	.short	0x0100
        /*0102*/ 	.byte	0x04
	.zero		1


	//   ....[1]....
        /*0104*/ 	.word	0x00000620
        /*0108*/ 	.word	0x000000ff
        /*010c*/ 	.word	0x00000028
        /*0110*/ 	.short	0x0100
        /*0112*/ 	.byte	0x04
	.zero		1


	//   ....[2]....
        /*0114*/ 	.word	0x00000630
        /*0118*/ 	.word	0x000000ff
        /*011c*/ 	.word	0x00000008
        /*0120*/ 	.short	0x0100
        /*0122*/ 	.byte	0x04
	.zero		1


	//   ....[3]....
        /*0124*/ 	.word	0x00000640
        /*0128*/ 	.word	0x000000ff
        /*012c*/ 	.word	0x00000030
        /*0130*/ 	.short	0x0100
        /*0132*/ 	.byte	0x04
	.zero		1


	//   ....[4]....
        /*0134*/ 	.word	0x00000650
        /*0138*/ 	.word	0x000000ff
        /*013c*/ 	.word	0x00000010
        /*0140*/ 	.short	0x0100
        /*0142*/ 	.byte	0x04
	.zero		1


	//   ....[5]....
        /*0144*/ 	.word	0x00000660
        /*0148*/ 	.word	0x000000ff
        /*014c*/ 	.word	0x00000038
        /*0150*/ 	.short	0x0100
        /*0152*/ 	.byte	0x04
	.zero		1


	//   ....[6]....
        /*0154*/ 	.word	0x00000670
        /*0158*/ 	.word	0x000000ff
        /*015c*/ 	.word	0x00000018
        /*0160*/ 	.short	0x0100
        /*0162*/ 	.byte	0x04
	.zero		1


	//   ....[7]....
        /*0164*/ 	.word	0x00000680
        /*0168*/ 	.word	0x000000ff
        /*016c*/ 	.word	0x00000040
        /*0170*/ 	.short	0x0100
        /*0172*/ 	.byte	0x04
	.zero		1


	//   ....[8]....
        /*0174*/ 	.word	0x00000690
        /*0178*/ 	.word	0x000000ff
        /*017c*/ 	.word	0x00000020
        /*0180*/ 	.short	0x0100
        /*0182*/ 	.byte	0x04
	.zero		1


	//   ....[9]....
        /*0184*/ 	.word	0x000006a0
        /*0188*/ 	.word	0x000000ff
        /*018c*/ 	.word	0x00000048
        /*0190*/ 	.short	0x0100
        /*0192*/ 	.byte	0x04
	.zero		1


	//   ....[10]....
        /*0194*/ 	.word	0x000007d0
        /*0198*/ 	.word	0x000000ff
        /*019c*/ 	.word	0x00000050
        /*01a0*/ 	.short	0x0100
        /*01a2*/ 	.byte	0x04
	.zero		1


	//   ....[11]....
        /*01a4*/ 	.word	0x000007e0
        /*01a8*/ 	.word	0x000000ff
        /*01ac*/ 	.word	0x00000068
        /*01b0*/ 	.short	0x0100
        /*01b2*/ 	.byte	0x04
	.zero		1


	//   ....[12]....
        /*01b4*/ 	.word	0x000007f0
        /*01b8*/ 	.word	0x000000ff
        /*01bc*/ 	.word	0x00000058
        /*01c0*/ 	.short	0x0100
        /*01c2*/ 	.byte	0x04
	.zero		1


	//   ....[13]....
        /*01c4*/ 	.word	0x00000800
        /*01c8*/ 	.word	0x000000ff
        /*01cc*/ 	.word	0x00000070
        /*01d0*/ 	.short	0x0100
        /*01d2*/ 	.byte	0x04
	.zero		1


	//   ....[14]....
        /*01d4*/ 	.word	0x00000810
        /*01d8*/ 	.word	0x000000ff
        /*01dc*/ 	.word	0x00000060
        /*01e0*/ 	.short	0x0100
        /*01e2*/ 	.byte	0x04
	.zero		1


	//   ....[15]....
        /*01e4*/ 	.word	0x00000820
        /*01e8*/ 	.word	0x000000ff
        /*01ec*/ 	.word	0x00000078
        /*01f0*/ 	.short	0x0100
        /*01f2*/ 	.byte	0x04
	.zero		1


	//   ....[16]....
        /*01f4*/ 	.word	0x00000910
        /*01f8*/ 	.word	0x000000ff
        /*01fc*/ 	.word	0x00000080
        /*0200*/ 	.short	0x0100
        /*0202*/ 	.byte	0x06
	.zero		1


	//   ....[17]....
        /*0204*/ 	.word	0x00000920
        /*0208*/ 	.word	0x000000ff
        /*020c*/ 	.word	0x00000088
        /*0210*/ 	.short	0x0100
        /*0212*/ 	.byte	0x06
	.zero		1


	//   ....[18]....
        /*0214*/ 	.word	0x00000a60
        /*0218*/ 	.word	0x000000ff
        /*021c*/ 	.word	0x00000090
        /*0220*/ 	.short	0x0100
        /*0222*/ 	.byte	0x06
	.zero		1


	//   ....[19]....
        /*0224*/ 	.word	0x00000a70
        /*0228*/ 	.word	0x000000ff
        /*022c*/ 	.word	0x000000a0
        /*0230*/ 	.short	0x0100
        /*0232*/ 	.byte	0x06
	.zero		1


	//   ....[20]....
        /*0234*/ 	.word	0x00000a80
        /*0238*/ 	.word	0x000000ff
        /*023c*/ 	.word	0x00000098
        /*0240*/ 	.short	0x0100
        /*0242*/ 	.byte	0x06
	.zero		1


	//   ....[21]....
        /*0244*/ 	.word	0x00000a90
        /*0248*/ 	.word	0x000000ff
        /*024c*/ 	.word	0x000000a8
        /*0250*/ 	.short	0x0100
        /*0252*/ 	.byte	0x06
	.zero		1


	//   ....[22]....
        /*0254*/ 	.word	0x00000bc0
        /*0258*/ 	.word	0x000000ff
        /*025c*/ 	.word	0x000000b0
        /*0260*/ 	.short	0x0100
        /*0262*/ 	.byte	0x04
	.zero		1


	//   ....[23]....
        /*0264*/ 	.word	0x00000bd0
        /*0268*/ 	.word	0x000000ff
        /*026c*/ 	.word	0x000000d0
        /*0270*/ 	.short	0x0100
        /*0272*/ 	.byte	0x04
	.zero		1


	//   ....[24]....
        /*0274*/ 	.word	0x00000be0
        /*0278*/ 	.word	0x000000ff
        /*027c*/ 	.word	0x000000b8
        /*0280*/ 	.short	0x0100
        /*0282*/ 	.byte	0x04
	.zero		1


	//   ....[25]....
        /*0284*/ 	.word	0x00000bf0
        /*0288*/ 	.word	0x000000ff
        /*028c*/ 	.word	0x000000d8
        /*0290*/ 	.short	0x0100
        /*0292*/ 	.byte	0x04
	.zero		1


	//   ....[26]....
        /*0294*/ 	.word	0x00000c00
        /*0298*/ 	.word	0x000000ff
        /*029c*/ 	.word	0x000000c0
        /*02a0*/ 	.short	0x0100
        /*02a2*/ 	.byte	0x04
	.zero		1


	//   ....[27]....
        /*02a4*/ 	.word	0x00000c10
        /*02a8*/ 	.word	0x000000ff
        /*02ac*/ 	.word	0x000000e0
        /*02b0*/ 	.short	0x0100
        /*02b2*/ 	.byte	0x04
	.zero		1


	//   ....[28]....
        /*02b4*/ 	.word	0x00000c20
        /*02b8*/ 	.word	0x000000ff
        /*02bc*/ 	.word	0x000000c8
        /*02c0*/ 	.short	0x0100
        /*02c2*/ 	.byte	0x04
	.zero		1


	//   ....[29]....
        /*02c4*/ 	.word	0x00000c30
        /*02c8*/ 	.word	0x000000ff
        /*02cc*/ 	.word	0x000000e8
        /*02d0*/ 	.short	0x0100
        /*02d2*/ 	.byte	0x04
	.zero		1


	//   ....[30]....
        /*02d4*/ 	.word	0x00000d20
        /*02d8*/ 	.word	0x000000ff
        /*02dc*/ 	.word	0x000000f0
        /*02e0*/ 	.short	0x0100
        /*02e2*/ 	.byte	0x04
	.zero		1


	//   ....[31]....
        /*02e4*/ 	.word	0x00000d30
        /*02e8*/ 	.word	0x000000ff
        /*02ec*/ 	.word	0x00000100
        /*02f0*/ 	.short	0x0100
        /*02f2*/ 	.byte	0x04
	.zero		1


	//   ....[32]....
        /*02f4*/ 	.word	0x00000d40
        /*02f8*/ 	.word	0x000000ff
        /*02fc*/ 	.word	0x000000f8
        /*0300*/ 	.short	0x0100
        /*0302*/ 	.byte	0x04
	.zero		1


	//   ....[33]....
        /*0304*/ 	.word	0x00000d50
        /*0308*/ 	.word	0x000000ff
        /*030c*/ 	.word	0x00000108
        /*0310*/ 	.short	0x0100
        /*0312*/ 	.byte	0x04
	.zero		1


	//   ....[34]....
        /*0314*/ 	.word	0x000019f0
        /*0318*/ 	.word	0x00000000
        /*031c*/ 	.word	0x00000100
        /*0320*/ 	.short	0x010a
        /*0322*/ 	.byte	0xff
	.zero		1


	//   ....[35]....
        /*0324*/ 	.word	0x00001a20
        /*0328*/ 	.word	0x00000000
        /*032c*/ 	.word	0x000000f0
        /*0330*/ 	.short	0x0101
        /*0332*/ 	.byte	0xff
	.zero		1


	//   ....[36]....
        /*0334*/ 	.word	0x00001b00
        /*0338*/ 	.word	0x000000ff
        /*033c*/ 	.word	0x00000028
        /*0340*/ 	.short	0x010a
        /*0342*/ 	.byte	0x04
	.zero		1


	//   ....[37]....
        /*0344*/ 	.word	0x00001b80
        /*0348*/ 	.word	0x000000ff
        /*034c*/ 	.word	0x00000028
        /*0350*/ 	.short	0x010a
        /*0352*/ 	.byte	0x21
	.zero		1


	//   ....[38]....
        /*0354*/ 	.word	0x00001d10
        /*0358*/ 	.word	0x000000ff
        /*035c*/ 	.word	0x00000028
        /*0360*/ 	.short	0x010a
        /*0362*/ 	.byte	0x08
	.zero		1


	//   ....[39]....
        /*0364*/ 	.word	0x00001e70
        /*0368*/ 	.word	0x000000ff
        /*036c*/ 	.word	0x00000088
        /*0370*/ 	.short	0x0101
        /*0372*/ 	.byte	0x06
	.zero		1


	//   ....[40]....
        /*0374*/ 	.word	0x00001e90
        /*0378*/ 	.word	0x000000ff
        /*037c*/ 	.word	0x00000028
        /*0380*/ 	.short	0x010a
        /*0382*/ 	.byte	0x04
	.zero		1


	//   ....[41]....
        /*0384*/ 	.word	0x00001f10
        /*0388*/ 	.word	0x000000ff
        /*038c*/ 	.word	0x00000028
        /*0390*/ 	.short	0x010a
        /*0392*/ 	.byte	0x11
	.zero		1


	//   ....[42]....
        /*0394*/ 	.word	0x000020a0
        /*0398*/ 	.word	0x000000ff
        /*039c*/ 	.word	0x00000028
        /*03a0*/ 	.short	0x010a
        /*03a2*/ 	.byte	0x07
	.zero		1


	//   ....[43]....
        /*03a4*/ 	.word	0x00002230
        /*03a8*/ 	.word	0x00000003
        /*03ac*/ 	.word	0x00000090
        /*03b0*/ 	.short	0x010a
        /*03b2*/ 	.byte	0xff
	.zero		1


	//   ....[44]....
        /*03b4*/ 	.word	0x00002380
        /*03b8*/ 	.word	0x00000000
        /*03bc*/ 	.word	0x00000000
        /*03c0*/ 	.short	0x0101
        /*03c2*/ 	.byte	0xff
	.zero		1


	//   ....[45]....
        /*03c4*/ 	.word	0x00002940
        /*03c8*/ 	.word	0x000000ff
        /*03cc*/ 	.word	0x00000000
        /*03d0*/ 	.short	0x010a
        /*03d2*/ 	.byte	0x04
	.zero		1


	//   ....[46]....
        /*03d4*/ 	.word	0x000029d0
        /*03d8*/ 	.word	0x000000ff
        /*03dc*/ 	.word	0x00000000
        /*03e0*/ 	.short	0x010a
        /*03e2*/ 	.byte	0x05
	.zero		1


	//   ....[47]....
        /*03e4*/ 	.word	0x00002a60
        /*03e8*/ 	.word	0x000000ff
        /*03ec*/ 	.word	0x00000000
        /*03f0*/ 	.short	0x010a
        /*03f2*/ 	.byte	0x05
	.zero		1


	//   ....[48]....
        /*03f4*/ 	.word	0x00002af0
        /*03f8*/ 	.word	0x000000ff
        /*03fc*/ 	.word	0x00000000
        /*0400*/ 	.short	0x010a
        /*0402*/ 	.byte	0x05
	.zero		1


	//   ....[49]....
        /*0404*/ 	.word	0x00002b90
        /*0408*/ 	.word	0x00000000
        /*040c*/ 	.word	0x00000000
        /*0410*/ 	.short	0x010a
        /*0412*/ 	.byte	0xff
	.zero		1


	//   ....[50]....
        /*0414*/ 	.word	0x00002cb0
        /*0418*/ 	.word	0x00000002
        /*041c*/ 	.word	0x000000f0
        /*0420*/ 	.short	0x010a
        /*0422*/ 	.byte	0xff
	.zero		1


	//   ....[51]....
        /*0424*/ 	.word	0x00002d20
        /*0428*/ 	.word	0x00000002
        /*042c*/ 	.word	0x00000000
        /*0430*/ 	.short	0x0101
        /*0432*/ 	.byte	0xff
	.zero		1


	//   ....[52]....
        /*0434*/ 	.word	0x00002d40
        /*0438*/ 	.word	0x000000ff
        /*043c*/ 	.word	0x000000a0
        /*0440*/ 	.short	0x010a
        /*0442*/ 	.byte	0x04
	.zero		1


	//   ....[53]....
        /*0444*/ 	.word	0x00002e60
        /*0448*/ 	.word	0x00000002
        /*044c*/ 	.word	0x00000090
        /*0450*/ 	.short	0x010a
        /*0452*/ 	.byte	0xff
	.zero		1


	//   ....[54]....
        /*0454*/ 	.word	0x00002f60
        /*0458*/ 	.word	0x00000002
        /*045c*/ 	.word	0x00000000
        /*0460*/ 	.short	0x0101
        /*0462*/ 	.byte	0xff
	.zero		1


	//   ....[55]....
        /*0464*/ 	.word	0x00002ff0
        /*0468*/ 	.word	0x000000ff
        /*046c*/ 	.word	0x000000a0
        /*0470*/ 	.short	0x0106
        /*0472*/ 	.byte	0x04
	.zero		1


	//   ....[56]....
        /*0474*/ 	.word	0x00003010
        /*0478*/ 	.word	0x000000ff
        /*047c*/ 	.word	0x000000a0
        /*0480*/ 	.short	0x010a
        /*0482*/ 	.byte	0x04
	.zero		1


	//   ....[57]....
        /*0484*/ 	.word	0x000030a0
        /*0488*/ 	.word	0x000000ff
        /*048c*/ 	.word	0x000000a0
        /*0490*/ 	.short	0x0106
        /*0492*/ 	.byte	0x07
	.zero		1


	//   ....[58]....
        /*0494*/ 	.word	0x000030e0
        /*0498*/ 	.word	0x00000000
        /*049c*/ 	.word	0x000000a0
        /*04a0*/ 	.short	0x010a
        /*04a2*/ 	.byte	0xff
	.zero		1


	//   ....[59]....
        /*04a4*/ 	.word	0x00003630
        /*04a8*/ 	.word	0x00000000
        /*04ac*/ 	.word	0x00000090
        /*04b0*/ 	.short	0x010a
        /*04b2*/ 	.byte	0xff
	.zero		1


	//   ....[60]....
        /*04b4*/ 	.word	0x00003730
        /*04b8*/ 	.word	0x00000003
        /*04bc*/ 	.word	0x00000000
        /*04c0*/ 	.short	0x0101
        /*04c2*/ 	.byte	0xff
	.zero		1


	//   ....[61]....
        /*04c4*/ 	.word	0x00003740
        /*04c8*/ 	.word	0x000000ff
        /*04cc*/ 	.word	0x00000000
        /*04d0*/ 	.short	0x010a
        /*04d2*/ 	.byte	0x04
	.zero		1


	//   ....[62]....
        /*04d4*/ 	.word	0x000037c0
        /*04d8*/ 	.word	0x000000ff
        /*04dc*/ 	.word	0x000000d0
        /*04e0*/ 	.short	0x010a
        /*04e2*/ 	.byte	0x1f
	.zero		1


	//   ....[63]....
        /*04e4*/ 	.word	0x000038a0
        /*04e8*/ 	.word	0x000000ff
        /*04ec*/ 	.word	0x00000000
        /*04f0*/ 	.short	0x010a
        /*04f2*/ 	.byte	0x05
	.zero		1


	//   ....[64]....
        /*04f4*/ 	.word	0x000039e0
        /*04f8*/ 	.word	0x000000ff
        /*04fc*/ 	.word	0x00000000
        /*0500*/ 	.short	0x010a
        /*0502*/ 	.byte	0x04
	.zero		1


	//   ....[65]....
        /*0504*/ 	.word	0x00003c70
        /*0508*/ 	.word	0x000000ff
        /*050c*/ 	.word	0x00000000
        /*0510*/ 	.short	0x010a
        /*0512*/ 	.byte	0x04
	.zero		1


	//   ....[66]....
        /*0514*/ 	.word	0x00003d00
        /*0518*/ 	.word	0x000000ff
        /*051c*/ 	.word	0x00000000
        /*0520*/ 	.short	0x010a
        /*0522*/ 	.byte	0x05
	.zero		1


	//   ....[67]....
        /*0524*/ 	.word	0x00003d90
        /*0528*/ 	.word	0x000000ff
        /*052c*/ 	.word	0x00000000
        /*0530*/ 	.short	0x010a
        /*0532*/ 	.byte	0x05
	.zero		1


	//   ....[68]....
        /*0534*/ 	.word	0x00003e20
        /*0538*/ 	.word	0x000000ff
        /*053c*/ 	.word	0x00000000
        /*0540*/ 	.short	0x010a
        /*0542*/ 	.byte	0x04
	.zero		1


	//   ....[69]....
        /*0544*/ 	.word	0x000042b0
        /*0548*/ 	.word	0x0000000c
        /*054c*/ 	.word	0x00000090
        /*0550*/ 	.short	0x010a
        /*0552*/ 	.byte	0xff
	.zero		1


	//   ....[70]....
        /*0554*/ 	.word	0x00004420
        /*0558*/ 	.word	0x00000000
        /*055c*/ 	.word	0x00000000
        /*0560*/ 	.short	0x0101
        /*0562*/ 	.byte	0xff
	.zero		1


	//   ....[71]....
        /*0564*/ 	.word	0x000048a0
        /*0568*/ 	.word	0x000000ff
        /*056c*/ 	.word	0x00000088
        /*0570*/ 	.short	0x010a
        /*0572*/ 	.byte	0x18
	.zero		1


	//   ....[72]....
        /*0574*/ 	.word	0x00004a60
        /*0578*/ 	.word	0x000000ff
        /*057c*/ 	.word	0x00000068
        /*0580*/ 	.short	0x010a
        /*0582*/ 	.byte	0x04
	.zero		1


	//   ....[73]....
        /*0584*/ 	.word	0x00004c30
        /*0588*/ 	.word	0x000000ff
        /*058c*/ 	.word	0x00000050
        /*0590*/ 	.short	0x010b
        /*0592*/ 	.byte	0x04
	.zero		1


	//   ....[74]....
        /*0594*/ 	.word	0x00004c40
        /*0598*/ 	.word	0x000000ff
        /*059c*/ 	.word	0x00000000
        /*05a0*/ 	.short	0x0101
        /*05a2*/ 	.byte	0x14
	.zero		1


	//   ....[75]....
        /*05a4*/ 	.word	0x00004c50
        /*05a8*/ 	.word	0x000000ff
        /*05ac*/ 	.word	0x00000068
        /*05b0*/ 	.short	0x010a
        /*05b2*/ 	.byte	0x05
	.zero		1


	//   ....[76]....
        /*05b4*/ 	.word	0x00004e40
        /*05b8*/ 	.word	0x000000ff
        /*05bc*/ 	.word	0x00000050
        /*05c0*/ 	.short	0x010b
        /*05c2*/ 	.byte	0x05
	.zero		1


	//   ....[77]....
        /*05c4*/ 	.word	0x00004e50
        /*05c8*/ 	.word	0x000000ff
        /*05cc*/ 	.word	0x00000000
        /*05d0*/ 	.short	0x0101
        /*05d2*/ 	.byte	0x04
	.zero		1


	//   ....[78]....
        /*05d4*/ 	.word	0x00004ef0
        /*05d8*/ 	.word	0x000000ff
        /*05dc*/ 	.word	0x00000000
        /*05e0*/ 	.short	0x010a
        /*05e2*/ 	.byte	0x04
	.zero		1


	//   ....[79]....
        /*05e4*/ 	.word	0x00004f80
        /*05e8*/ 	.word	0x000000ff
        /*05ec*/ 	.word	0x00000000
        /*05f0*/ 	.short	0x010a
        /*05f2*/ 	.byte	0x05
	.zero		1


	//   ....[80]....
        /*05f4*/ 	.word	0x00005020
        /*05f8*/ 	.word	0x00000000
        /*05fc*/ 	.word	0x00000000
        /*0600*/ 	.short	0x010a
        /*0602*/ 	.byte	0xff
	.zero		1


	//   ....[81]....
        /*0604*/ 	.word	0x00005380
        /*0608*/ 	.word	0x00000000
        /*060c*/ 	.word	0x00000090
        /*0610*/ 	.short	0x010a
        /*0612*/ 	.byte	0xff
	.zero		1


	//   ....[82]....
        /*0614*/ 	.word	0x00005450
        /*0618*/ 	.word	0x00000000
        /*061c*/ 	.word	0x00000000
        /*0620*/ 	.short	0x0101
        /*0622*/ 	.byte	0xff
	.zero		1


	//   ....[83]....
        /*0624*/ 	.word	0x00006060
        /*0628*/ 	.word	0x00000002
        /*062c*/ 	.word	0x00000050
        /*0630*/ 	.short	0x010a
        /*0632*/ 	.byte	0xff
	.zero		1


	//   ....[84]....
        /*0634*/ 	.word	0x000060a0
        /*0638*/ 	.word	0x0000001b
        /*063c*/ 	.word	0x000000b0
        /*0640*/ 	.short	0x010a
        /*0642*/ 	.byte	0xff
	.zero		1


	//   ....[85]....
        /*0644*/ 	.word	0x00006190
        /*0648*/ 	.word	0x00000002
        /*064c*/ 	.word	0x00000050
        /*0650*/ 	.short	0x010a
        /*0652*/ 	.byte	0xff
	.zero		1


	//   ....[86]....
        /*0654*/ 	.word	0x00006320
        /*0658*/ 	.word	0x0000001b
        /*065c*/ 	.word	0x000000b0
        /*0660*/ 	.short	0x010a
        /*0662*/ 	.byte	0xff
	.zero		1


	//   ....[87]....
        /*0664*/ 	.word	0x00006af0
        /*0668*/ 	.word	0x00000000
        /*066c*/ 	.word	0x00000000
        /*0670*/ 	.short	0x0101
        /*0672*/ 	.byte	0xff
	.zero		1


	//   ....[88]....
        /*0674*/ 	.word	0x00006b00
        /*0678*/ 	.word	0x00000002
        /*067c*/ 	.word	0x00000050
        /*0680*/ 	.short	0x010a
        /*0682*/ 	.byte	0xff
	.zero		1


	//   ....[89]....
        /*0684*/ 	.word	0x00006bc0
        /*0688*/ 	.word	0x00000002
        /*068c*/ 	.word	0x00000050
        /*0690*/ 	.short	0x010a
        /*0692*/ 	.byte	0xff
	.zero		1


	//   ....[90]....
        /*0694*/ 	.word	0x00006f60
        /*0698*/ 	.word	0x000000ff
        /*069c*/ 	.word	0x00000000
        /*06a0*/ 	.short	0x0101
        /*06a2*/ 	.byte	0x04
	.zero		1


	//   ....[91]....
        /*06a4*/ 	.word	0x000074c0
        /*06a8*/ 	.word	0x00000000
        /*06ac*/ 	.word	0x00000000
        /*06b0*/ 	.short	0x0101
        /*06b2*/ 	.byte	0xff
	.zero		1


	//   ....[92]....
        /*06b4*/ 	.word	0x00007770
        /*06b8*/ 	.word	0x000000ff
        /*06bc*/ 	.word	0x00000000
        /*06c0*/ 	.short	0x0101
        /*06c2*/ 	.byte	0x04
	.zero		1


	//   ....[93]....
        /*06c4*/ 	.word	0x00007790
        /*06c8*/ 	.word	0x00000000
        /*06cc*/ 	.word	0x00000100
        /*06d0*/ 	.short	0x010a
        /*06d2*/ 	.byte	0xff
	.zero		1


	//   ....[94]....
        /*06d4*/ 	.word	0x000077f0
        /*06d8*/ 	.word	0x00000000
        /*06dc*/ 	.word	0x00000028
        /*06e0*/ 	.short	0x010a
        /*06e2*/ 	.byte	0xff
	.zero		1


	//   ....[95]....
        /*06e4*/ 	.word	0x00007850
        /*06e8*/ 	.word	0x00000000
        /*06ec*/ 	.word	0x00000028
        /*06f0*/ 	.short	0x010a
        /*06f2*/ 	.byte	0xff
	.zero		1


	//   ....[96]....
        /*06f4*/ 	.word	0x000078a0
        /*06f8*/ 	.word	0x00000003
        /*06fc*/ 	.word	0x00000090
        /*0700*/ 	.short	0x010a
        /*0702*/ 	.byte	0xff
	.zero		1


	//   ....[97]....
        /*0704*/ 	.word	0x00007900
        /*0708*/ 	.word	0x00000000
        /*070c*/ 	.word	0x00000000
        /*0710*/ 	.short	0x010a
        /*0712*/ 	.byte	0xff
	.zero		1


	//   ....[98]....
        /*0714*/ 	.word	0x00007960
        /*0718*/ 	.word	0x00000000
        /*071c*/ 	.word	0x00000000
        /*0720*/ 	.short	0x010a
        /*0722*/ 	.byte	0xff
	.zero		1


	//   ....[99]....
        /*0724*/ 	.word	0x000079c0
        /*0728*/ 	.word	0x00000000
        /*072c*/ 	.word	0x00000000
        /*0730*/ 	.short	0x010a
        /*0732*/ 	.byte	0xff
	.zero		1


	//   ....[100]....
        /*0734*/ 	.word	0x00007a20
        /*0738*/ 	.word	0x00000000
        /*073c*/ 	.word	0x00000000
        /*0740*/ 	.short	0x010a
        /*0742*/ 	.byte	0xff
	.zero		1


	//   ....[101]....
        /*0744*/ 	.word	0x00007a70
        /*0748*/ 	.word	0x00000002
        /*074c*/ 	.word	0x000000f0
        /*0750*/ 	.short	0x010a
        /*0752*/ 	.byte	0xff
	.zero		1


	//   ....[102]....
        /*0754*/ 	.word	0x00007ad0
        /*0758*/ 	.word	0x00000002
        /*075c*/ 	.word	0x000000a0
        /*0760*/ 	.short	0x010a
        /*0762*/ 	.byte	0xff
	.zero		1


	//   ....[103]....
        /*0764*/ 	.word	0x00007b20
        /*0768*/ 	.word	0x00000002
        /*076c*/ 	.word	0x00000090
        /*0770*/ 	.short	0x010a
        /*0772*/ 	.byte	0xff
	.zero		1


	//   ....[104]....
        /*0774*/ 	.word	0x00007b80
        /*0778*/ 	.word	0x00000000
        /*077c*/ 	.word	0x000000a0
        /*0780*/ 	.short	0x010a
        /*0782*/ 	.byte	0xff
	.zero		1


	//   ....[105]....
        /*0784*/ 	.word	0x00007bd0
        /*0788*/ 	.word	0x00000000
        /*078c*/ 	.word	0x00000090
        /*0790*/ 	.short	0x010a
        /*0792*/ 	.byte	0xff
	.zero		1


	//   ....[106]....
        /*0794*/ 	.word	0x00007c30
        /*0798*/ 	.word	0x00000002
        /*079c*/ 	.word	0x000000d0
        /*07a0*/ 	.short	0x010a
        /*07a2*/ 	.byte	0xff
	.zero		1


	//   ....[107]....
        /*07a4*/ 	.word	0x00007c90
        /*07a8*/ 	.word	0x00000000
        /*07ac*/ 	.word	0x00000000
        /*07b0*/ 	.short	0x010a
        /*07b2*/ 	.byte	0xff
	.zero		1


	//   ....[108]....
        /*07b4*/ 	.word	0x00007cf0
        /*07b8*/ 	.word	0x00000000
        /*07bc*/ 	.word	0x00000000
        /*07c0*/ 	.short	0x010a
        /*07c2*/ 	.byte	0xff
	.zero		1


	//   ....[109]....
        /*07c4*/ 	.word	0x00007d50
        /*07c8*/ 	.word	0x00000000
        /*07cc*/ 	.word	0x00000000
        /*07d0*/ 	.short	0x010a
        /*07d2*/ 	.byte	0xff
	.zero		1


	//   ....[110]....
        /*07d4*/ 	.word	0x00007db0
        /*07d8*/ 	.word	0x00000000
        /*07dc*/ 	.word	0x00000000
        /*07e0*/ 	.short	0x010a
        /*07e2*/ 	.byte	0xff
	.zero		1


	//   ....[111]....
        /*07e4*/ 	.word	0x00007e10
        /*07e8*/ 	.word	0x00000000
        /*07ec*/ 	.word	0x00000000
        /*07f0*/ 	.short	0x010a
        /*07f2*/ 	.byte	0xff
	.zero		1


	//   ....[112]....
        /*07f4*/ 	.word	0x00007e60
        /*07f8*/ 	.word	0x0000000c
        /*07fc*/ 	.word	0x00000090
        /*0800*/ 	.short	0x010a
        /*0802*/ 	.byte	0xff
	.zero		1


	//   ....[113]....
        /*0804*/ 	.word	0x00007ec0
        /*0808*/ 	.word	0x00000000
        /*080c*/ 	.word	0x00000088
        /*0810*/ 	.short	0x010a
        /*0812*/ 	.byte	0xff
	.zero		1


	//   ....[114]....
        /*0814*/ 	.word	0x00007f20
        /*0818*/ 	.word	0x00000000
        /*081c*/ 	.word	0x00000068
        /*0820*/ 	.short	0x010a
        /*0822*/ 	.byte	0xff
	.zero		1


	//   ....[115]....
        /*0824*/ 	.word	0x00007f80
        /*0828*/ 	.word	0x00000006
        /*082c*/ 	.word	0x00000068
        /*0830*/ 	.short	0x010a
        /*0832*/ 	.byte	0xff
	.zero		1


	//   ....[116]....
        /*0834*/ 	.word	0x00007fe0
        /*0838*/ 	.word	0x00000000
        /*083c*/ 	.word	0x00000000
        /*0840*/ 	.short	0x010a
        /*0842*/ 	.byte	0xff
	.zero		1


	//   ....[117]....
        /*0844*/ 	.word	0x00008040
        /*0848*/ 	.word	0x00000000
        /*084c*/ 	.word	0x00000000
        /*0850*/ 	.short	0x010a
        /*0852*/ 	.byte	0xff
	.zero		1


	//   ....[118]....
        /*0854*/ 	.word	0x00008090
        /*0858*/ 	.word	0x00000000
        /*085c*/ 	.word	0x00000090
        /*0860*/ 	.short	0x010a
        /*0862*/ 	.byte	0xff
	.zero		1


	//   ....[119]....
        /*0864*/ 	.word	0x000080e0
        /*0868*/ 	.word	0x00000002
        /*086c*/ 	.word	0x00000050
        /*0870*/ 	.short	0x010a
        /*0872*/ 	.byte	0xff
	.zero		1


	//   ....[120]....
        /*0874*/ 	.word	0x00008130
        /*0878*/ 	.word	0x0000001b
        /*087c*/ 	.word	0x000000b0
        /*0880*/ 	.short	0x010a
        /*0882*/ 	.byte	0xff
	.zero		1


	//   ....[121]....
        /*0884*/ 	.word	0x00008180
        /*0888*/ 	.word	0x00000002
        /*088c*/ 	.word	0x00000050
        /*0890*/ 	.short	0x010a
        /*0892*/ 	.byte	0xff
	.zero		1


	//----- nvinfo : EIATTR_NUM_MBARRIERS
	.align		4
.L_47:
        /*0894*/ 	.byte	0x03, 0x38
        /*0896*/ 	.short	0x0022


	//----- nvinfo : EIATTR_EXIT_INSTR_OFFSETS
	.align		4
        /*0898*/ 	.byte	0x04, 0x1c
        /*089a*/ 	.short	(.L_49 - .L_48)


	//   ....[0]....
.L_48:
        /*089c*/ 	.word	0x00002bc0


	//   ....[1]....
        /*08a0*/ 	.word	0x000030b0


	//   ....[2]....
        /*08a4*/ 	.word	0x00003110


	//   ....[3]....
        /*08a8*/ 	.word	0x00004080


	//   ....[4]....
        /*08ac*/ 	.word	0x00005050


	//   ....[5]....
        /*08b0*/ 	.word	0x00005090


	//   ....[6]....
        /*08b4*/ 	.word	0x00007660


	//   ....[7]....
        /*08b8*/ 	.word	0x000076e0


	//   ....[8]....
        /*08bc*/ 	.word	0x00007710


	//   ....[9]....
        /*08c0*/ 	.word	0x00007780


	//----- nvinfo : EIATTR_MAX_THREADS
	.align		4
.L_49:
        /*08c4*/ 	.byte	0x04, 0x05
        /*08c6*/ 	.short	(.L_51 - .L_50)
.L_50:
        /*08c8*/ 	.word	0x00000100
        /*08cc*/ 	.word	0x00000001
        /*08d0*/ 	.word	0x00000001


	//----- nvinfo : EIATTR_CRS_STACK_SIZE
	.align		4
.L_51:
        /*08d4*/ 	.byte	0x04, 0x1e
        /*08d6*/ 	.short	(.L_53 - .L_52)
.L_52:
        /*08d8*/ 	.word	0x00000000


	//----- nvinfo : EIATTR_CBANK_PARAM_SIZE
	.align		4
.L_53:
        /*08dc*/ 	.byte	0x03, 0x19
        /*08de*/ 	.short	0x0800


	//----- nvinfo : EIATTR_PARAM_CBANK
	.align		4
        /*08e0*/ 	.byte	0x04, 0x0a
        /*08e2*/ 	.short	(.L_55 - .L_54)
	.align		4
.L_54:
        /*08e4*/ 	.word	index@(.nv.constant0._ZN7cutlass13device_kernelINS_4gemm6kernel13GemmUniversalIN4cute5tupleIJiiiiEEENS1_10collective13CollectiveMmaINS1_35MainloopSm100TmaUmmaWarpSpecializedILi5ELi2ELi4ENS5_IJNS4_1CILi2EEESB_NSA_ILi1EEEEEEEENS5_IJNSA_ILi64EEESF_SF_EEENS_10bfloat16_tENS5_IJlSC_lEEESH_SI_NS4_8TiledMMAINS4_8MMA_AtomIJNS4_20SM100_MMA_F16BF16_SSISH_SH_fLi64ELi64ELNS4_4UMMA5MajorE0ELSN_0ELNSM_7ScaleInE0ELSO_0EEEEEENS4_6LayoutINS5_IJSC_SC_SC_EEENS5_IJNSA_ILi0EEEST_ST_EEEEENS5_IJNS4_10UnderscoreESW_SW_EEEEENS4_23SM90_TMA_LOAD_MULTICASTENS4_14ComposedLayoutINS4_7SwizzleILi3ELi4ELi3EEENS4_18smem_ptr_flag_bitsILi16EEENSR_INS5_IJNSA_ILi8EEESF_EEENS5_IJSF_SC_EEEEEEEvNS4_8identityESZ_S19_vS1A_EENS_8epilogue10collective18CollectiveEpilogueINS1C_23Sm100TmaWarpSpecializedILi3ELi2ELi16ELb1ELb0EEEJSG_NS5_IJNSR_ISF_SC_EENSR_INSA_ILi32EEESC_EEEEESH_SI_SH_SI_NS1C_6fusion15FusionCallbacksIS1G_NS1L_17LinearCombinationISH_fSH_fLNS_15FloatRoundStyleE2EEESG_S1K_JEEENS4_5SM1004TMEM4LOAD26SM100_TMEM_LOAD_16dp256b4xENS4_13SM90_TMA_LOADENS10_INS11_ILi2ELi4ELi3EEES14_NSR_INS5_IJS15_S1I_EEENS5_IJS1I_SC_EEEEEEENS4_17SM75_U32x4_LDSM_NENS4_14SM90_TMA_STOREES20_NS4_17SM90_U32x4_STSM_NENS4_39AutoVectorizingCopyWithAssumedAlignmentILi128EEEEEEvvEEEEvNT_6ParamsE)
        /*08e8*/ 	.short	0x0380
        /*08ea*/ 	.short	0x0800


	//----- nvinfo : EIATTR_SW_WAR
	.align		4
.L_55:
        /*08ec*/ 	.byte	0x04, 0x36
        /*08ee*/ 	.short	(.L_57 - .L_56)
.L_56:
        /*08f0*/ 	.word	0x00000008
.L_57:


//--------------------- .nv.callgraph             --------------------------
	.section	.nv.callgraph,"",@"SHT_CUDA_CALLGRAPH"
	.align	4
	.sectionentsize	8
	.align		4
        /*0000*/ 	.word	0x00000000
	.align		4
        /*0004*/ 	.word	0xffffffff
	.align		4
        /*0008*/ 	.word	index@(_ZN7cutlass13device_kernelINS_4gemm6kernel13GemmUniversalIN4cute5tupleIJiiiiEEENS1_10collective13CollectiveMmaINS1_35MainloopSm100TmaUmmaWarpSpecializedILi5ELi2ELi4ENS5_IJNS4_1CILi2EEESB_NSA_ILi1EEEEEEEENS5_IJNSA_ILi64EEESF_SF_EEENS_10bfloat16_tENS5_IJlSC_lEEESH_SI_NS4_8TiledMMAINS4_8MMA_AtomIJNS4_20SM100_MMA_F16BF16_SSISH_SH_fLi64ELi64ELNS4_4UMMA5MajorE0ELSN_0ELNSM_7ScaleInE0ELSO_0EEEEEENS4_6LayoutINS5_IJSC_SC_SC_EEENS5_IJNSA_ILi0EEEST_ST_EEEEENS5_IJNS4_10UnderscoreESW_SW_EEEEENS4_23SM90_TMA_LOAD_MULTICASTENS4_14ComposedLayoutINS4_7SwizzleILi3ELi4ELi3EEENS4_18smem_ptr_flag_bitsILi16EEENSR_INS5_IJNSA_ILi8EEESF_EEENS5_IJSF_SC_EEEEEEEvNS4_8identityESZ_S19_vS1A_EENS_8epilogue10collective18CollectiveEpilogueINS1C_23Sm100TmaWarpSpecializedILi3ELi2ELi16ELb1ELb0EEEJSG_NS5_IJNSR_ISF_SC_EENSR_INSA_ILi32EEESC_EEEEESH_SI_SH_SI_NS1C_6fusion15FusionCallbacksIS1G_NS1L_17LinearCombinationISH_fSH_fLNS_15FloatRoundStyleE2EEESG_S1K_JEEENS4_5SM1004TMEM4LOAD26SM100_TMEM_LOAD_16dp256b4xENS4_13SM90_TMA_LOADENS10_INS11_ILi2ELi4ELi3EEES14_NSR_INS5_IJS15_S1I_EEENS5_IJS1I_SC_EEEEEEENS4_17SM75_U32x4_LDSM_NENS4_14SM90_TMA_STOREES20_NS4_17SM90_U32x4_STSM_NENS4_39AutoVectorizingCopyWithAssumedAlignmentILi128EEEEEEvvEEEEvNT_6ParamsE)
	.align		4
        /*000c*/ 	.word	index@(__assertfail)
	.align		4
        /*0010*/ 	.word	0x00000000
	.align		4
        /*0014*/ 	.word	0xfffffffe
	.align		4
        /*0018*/ 	.word	0x00000000
	.align		4
        /*001c*/ 	.word	0xfffffffd
	.align		4
        /*0020*/ 	.word	0x00000000
	.align		4
        /*0024*/ 	.word	0xfffffffc


//--------------------- .nv.constant4             --------------------------
	.section	.nv.constant4,"a",@progbits
	.align	8
	.align		8
.nv.constant4:
        /*0000*/ 	.dword	__assertfail
	.align		8
        /*0008*/ 	.dword	__unnamed_1
	.align		8
        /*0010*/ 	.dword	__unnamed_2
	.align		8
        /*0018*/ 	.dword	_ZN39_INTERNAL_16082b7a_4_k_cu_cb2b04ce_76624cuda3std3__45__cpo5beginE
	.align		8
        /*0020*/ 	.dword	_ZN39_INTERNAL_16082b7a_4_k_cu_cb2b04ce_76624cuda3std3__45__cpo3endE
	.align		8
        /*0028*/ 	.dword	_ZN39_INTERNAL_16082b7a_4_k_cu_cb2b04ce_76624cuda3std3__45__cpo6cbeginE
	.align		8
        /*0030*/ 	.dword	_ZN39_INTERNAL_16082b7a_4_k_cu_cb2b04ce_76624cuda3std3__45__cpo4cendE
	.align		8
        /*0038*/ 	.dword	_ZN39_INTERNAL_16082b7a_4_k_cu_cb2b04ce_76624cuda3std3__441_GLOBAL__N__16082b7a_4_k_cu_cb2b04ce_76626ignoreE
	.align		8
        /*0040*/ 	.dword	_ZN39_INTERNAL_16082b7a_4_k_cu_cb2b04ce_76624cuda3std3__419piecewise_constructE
	.align		8
        /*0048*/ 	.dword	_ZN39_INTERNAL_16082b7a_4_k_cu_cb2b04ce_76624cuda3std3__48in_placeE
	.align		8
        /*0050*/ 	.dword	_ZN39_INTERNAL_16082b7a_4_k_cu_cb2b04ce_76624cuda3std6ranges3__45__cpo4swapE
	.align		8
        /*0058*/ 	.dword	_ZN39_INTERNAL_16082b7a_4_k_cu_cb2b04ce_76624cuda3std6ranges3__45__cpo9iter_moveE
	.align		8
        /*0060*/ 	.dword	_ZN39_INTERNAL_16082b7a_4_k_cu_cb2b04ce_76624cute7productE
	.align		8
        /*0068*/ 	.dword	_ZN39_INTERNAL_16082b7a_4_k_cu_cb2b04ce_76624cute1_E
	.align		8
        /*0070*/ 	.dword	$str$25
	.align		8
        /*0078*/ 	.dword	$str$26
	.align		8
        /*0080*/ 	.dword	$str$27
	.align		8
        /*0088*/ 	.dword	$str$28


//--------------------- .text._ZN7cutlass13device_kernelINS_4gemm6kernel13GemmUniversalIN4cute5tupleIJiiiiEEENS1_10collective13CollectiveMmaINS1_35MainloopSm100TmaUmmaWarpSpecializedILi5ELi2ELi4ENS5_IJNS4_1CILi2EEESB_NSA_ILi1EEEEEEEENS5_IJNSA_ILi64EEESF_SF_EEENS_10bfloat16_tENS5_IJlSC_lEEESH_SI_NS4_8TiledMMAINS4_8MMA_AtomIJNS4_20SM100_MMA_F16BF16_SSISH_SH_fLi64ELi64ELNS4_4UMMA5MajorE0ELSN_0ELNSM_7ScaleInE0ELSO_0EEEEEENS4_6LayoutINS5_IJSC_SC_SC_EEENS5_IJNSA_ILi0EEEST_ST_EEEEENS5_IJNS4_10UnderscoreESW_SW_EEEEENS4_23SM90_TMA_LOAD_MULTICASTENS4_14ComposedLayoutINS4_7SwizzleILi3ELi4ELi3EEENS4_18smem_ptr_flag_bitsILi16EEENSR_INS5_IJNSA_ILi8EEESF_EEENS5_IJSF_SC_EEEEEEEvNS4_8identityESZ_S19_vS1A_EENS_8epilogue10collective18CollectiveEpilogueINS1C_23Sm100TmaWarpSpecializedILi3ELi2ELi16ELb1ELb0EEEJSG_NS5_IJNSR_ISF_SC_EENSR_INSA_ILi32EEESC_EEEEESH_SI_SH_SI_NS1C_6fusion15FusionCallbacksIS1G_NS1L_17LinearCombinationISH_fSH_fLNS_15FloatRoundStyleE2EEESG_S1K_JEEENS4_5SM1004TMEM4LOAD26SM100_TMEM_LOAD_16dp256b4xENS4_13SM90_TMA_LOADENS10_INS11_ILi2ELi4ELi3EEES14_NSR_INS5_IJS15_S1I_EEENS5_IJS1I_SC_EEEEEEENS4_17SM75_U32x4_LDSM_NENS4_14SM90_TMA_STOREES20_NS4_17SM90_U32x4_STSM_NENS4_39AutoVectorizingCopyWithAssumedAlignmentILi128EEEEEEvvEEEEvNT_6ParamsE --------------------------
	.section	.text._ZN7cutlass13device_kernelINS_4gemm6kernel13GemmUniversalIN4cute5tupleIJiiiiEEENS1_10collective13CollectiveMmaINS1_35MainloopSm100TmaUmmaWarpSpecializedILi5ELi2ELi4ENS5_IJNS4_1CILi2EEESB_NSA_ILi1EEEEEEEENS5_IJNSA_ILi64EEESF_SF_EEENS_10bfloat16_tENS5_IJlSC_lEEESH_SI_NS4_8TiledMMAINS4_8MMA_AtomIJNS4_20SM100_MMA_F16BF16_SSISH_SH_fLi64ELi64ELNS4_4UMMA5MajorE0ELSN_0ELNSM_7ScaleInE0ELSO_0EEEEEENS4_6LayoutINS5_IJSC_SC_SC_EEENS5_IJNSA_ILi0EEEST_ST_EEEEENS5_IJNS4_10UnderscoreESW_SW_EEEEENS4_23SM90_TMA_LOAD_MULTICASTENS4_14ComposedLayoutINS4_7SwizzleILi3ELi4ELi3EEENS4_18smem_ptr_flag_bitsILi16EEENSR_INS5_IJNSA_ILi8EEESF_EEENS5_IJSF_SC_EEEEEEEvNS4_8identityESZ_S19_vS1A_EENS_8epilogue10collective18CollectiveEpilogueINS1C_23Sm100TmaWarpSpecializedILi3ELi2ELi16ELb1ELb0EEEJSG_NS5_IJNSR_ISF_SC_EENSR_INSA_ILi32EEESC_EEEEESH_SI_SH_SI_NS1C_6fusion15FusionCallbacksIS1G_NS1L_17LinearCombinationISH_fSH_fLNS_15FloatRoundStyleE2EEESG_S1K_JEEENS4_5SM1004TMEM4LOAD26SM100_TMEM_LOAD_16dp256b4xENS4_13SM90_TMA_LOADENS10_INS11_ILi2ELi4ELi3EEES14_NSR_INS5_IJS15_S1I_EEENS5_IJS1I_SC_EEEEEEENS4_17SM75_U32x4_LDSM_NENS4_14SM90_TMA_STOREES20_NS4_17SM90_U32x4_STSM_NENS4_39AutoVectorizingCopyWithAssumedAlignmentILi128EEEEEEvvEEEEvNT_6ParamsE,"ax",@progbits
	.align	128
.text._ZN7cutlass13device_kernelINS_4gemm6kernel13GemmUniversalIN4cute5tupleIJiiiiEEENS1_10collective13CollectiveMmaINS1_35MainloopSm100TmaUmmaWarpSpecializedILi5ELi2ELi4ENS5_IJNS4_1CILi2EEESB_NSA_ILi1EEEEEEEENS5_IJNSA_ILi64EEESF_SF_EEENS_10bfloat16_tENS5_IJlSC_lEEESH_SI_NS4_8TiledMMAINS4_8MMA_AtomIJNS4_20SM100_MMA_F16BF16_SSISH_SH_fLi64ELi64ELNS4_4UMMA5MajorE0ELSN_0ELNSM_7ScaleInE0ELSO_0EEEEEENS4_6LayoutINS5_IJSC_SC_SC_EEENS5_IJNSA_ILi0EEEST_ST_EEEEENS5_IJNS4_10UnderscoreESW_SW_EEEEENS4_23SM90_TMA_LOAD_MULTICASTENS4_14ComposedLayoutINS4_7SwizzleILi3ELi4ELi3EEENS4_18smem_ptr_flag_bitsILi16EEENSR_INS5_IJNSA_ILi8EEESF_EEENS5_IJSF_SC_EEEEEEEvNS4_8identityESZ_S19_vS1A_EENS_8epilogue10collective18CollectiveEpilogueINS1C_23Sm100TmaWarpSpecializedILi3ELi2ELi16ELb1ELb0EEEJSG_NS5_IJNSR_ISF_SC_EENSR_INSA_ILi32EEESC_EEEEESH_SI_SH_SI_NS1C_6fusion15FusionCallbacksIS1G_NS1L_17LinearCombinationISH_fSH_fLNS_15FloatRoundStyleE2EEESG_S1K_JEEENS4_5SM1004TMEM4LOAD26SM100_TMEM_LOAD_16dp256b4xENS4_13SM90_TMA_LOADENS10_INS11_ILi2ELi4ELi3EEES14_NSR_INS5_IJS15_S1I_EEENS5_IJS1I_SC_EEEEEEENS4_17SM75_U32x4_LDSM_NENS4_14SM90_TMA_STOREES20_NS4_17SM90_U32x4_STSM_NENS4_39AutoVectorizingCopyWithAssumedAlignmentILi128EEEEEEvvEEEEvNT_6ParamsE:
        .type           _ZN7cutlass13device_kernelINS_4gemm6kernel13GemmUniversalIN4cute5tupleIJiiiiEEENS1_10collective13CollectiveMmaINS1_35MainloopSm100TmaUmmaWarpSpecializedILi5ELi2ELi4ENS5_IJNS4_1CILi2EEESB_NSA_ILi1EEEEEEEENS5_IJNSA_ILi64EEESF_SF_EEENS_10bfloat16_tENS5_IJlSC_lEEESH_SI_NS4_8TiledMMAINS4_8MMA_AtomIJNS4_20SM100_MMA_F16BF16_SSISH_SH_fLi64ELi64ELNS4_4UMMA5MajorE0ELSN_0ELNSM_7ScaleInE0ELSO_0EEEEEENS4_6LayoutINS5_IJSC_SC_SC_EEENS5_IJNSA_ILi0EEEST_ST_EEEEENS5_IJNS4_10UnderscoreESW_SW_EEEEENS4_23SM90_TMA_LOAD_MULTICASTENS4_14ComposedLayoutINS4_7SwizzleILi3ELi4ELi3EEENS4_18smem_ptr_flag_bitsILi16EEENSR_INS5_IJNSA_ILi8EEESF_EEENS5_IJSF_SC_EEEEEEEvNS4_8identityESZ_S19_vS1A_EENS_8epilogue10collective18CollectiveEpilogueINS1C_23Sm100TmaWarpSpecializedILi3ELi2ELi16ELb1ELb0EEEJSG_NS5_IJNSR_ISF_SC_EENSR_INSA_ILi32EEESC_EEEEESH_SI_SH_SI_NS1C_6fusion15FusionCallbacksIS1G_NS1L_17LinearCombinationISH_fSH_fLNS_15FloatRoundStyleE2EEESG_S1K_JEEENS4_5SM1004TMEM4LOAD26SM100_TMEM_LOAD_16dp256b4xENS4_13SM90_TMA_LOADENS10_INS11_ILi2ELi4ELi3EEES14_NSR_INS5_IJS15_S1I_EEENS5_IJS1I_SC_EEEEEEENS4_17SM75_U32x4_LDSM_NENS4_14SM90_TMA_STOREES20_NS4_17SM90_U32x4_STSM_NENS4_39AutoVectorizingCopyWithAssumedAlignmentILi128EEEEEEvvEEEEvNT_6ParamsE,@function
        .size           _ZN7cutlass13device_kernelINS_4gemm6kernel13GemmUniversalIN4cute5tupleIJiiiiEEENS1_10collective13CollectiveMmaINS1_35MainloopSm100TmaUmmaWarpSpecializedILi5ELi2ELi4ENS5_IJNS4_1CILi2EEESB_NSA_ILi1EEEEEEEENS5_IJNSA_ILi64EEESF_SF_EEENS_10bfloat16_tENS5_IJlSC_lEEESH_SI_NS4_8TiledMMAINS4_8MMA_AtomIJNS4_20SM100_MMA_F16BF16_SSISH_SH_fLi64ELi64ELNS4_4UMMA5MajorE0ELSN_0ELNSM_7ScaleInE0ELSO_0EEEEEENS4_6LayoutINS5_IJSC_SC_SC_EEENS5_IJNSA_ILi0EEEST_ST_EEEEENS5_IJNS4_10UnderscoreESW_SW_EEEEENS4_23SM90_TMA_LOAD_MULTICASTENS4_14ComposedLayoutINS4_7SwizzleILi3ELi4ELi3EEENS4_18smem_ptr_flag_bitsILi16EEENSR_INS5_IJNSA_ILi8EEESF_EEENS5_IJSF_SC_EEEEEEEvNS4_8identityESZ_S19_vS1A_EENS_8epilogue10collective18CollectiveEpilogueINS1C_23Sm100TmaWarpSpecializedILi3ELi2ELi16ELb1ELb0EEEJSG_NS5_IJNSR_ISF_SC_EENSR_INSA_ILi32EEESC_EEEEESH_SI_SH_SI_NS1C_6fusion15FusionCallbacksIS1G_NS1L_17LinearCombinationISH_fSH_fLNS_15FloatRoundStyleE2EEESG_S1K_JEEENS4_5SM1004TMEM4LOAD26SM100_TMEM_LOAD_16dp256b4xENS4_13SM90_TMA_LOADENS10_INS11_ILi2ELi4ELi3EEES14_NSR_INS5_IJS15_S1I_EEENS5_IJS1I_SC_EEEEEEENS4_17SM75_U32x4_LDSM_NENS4_14SM90_TMA_STOREES20_NS4_17SM90_U32x4_STSM_NENS4_39AutoVectorizingCopyWithAssumedAlignmentILi128EEEEEEvvEEEEvNT_6ParamsE,(.L_x_164 - _ZN7cutlass13device_kernelINS_4gemm6kernel13GemmUniversalIN4cute5tupleIJiiiiEEENS1_10collective13CollectiveMmaINS1_35MainloopSm100TmaUmmaWarpSpecializedILi5ELi2ELi4ENS5_IJNS4_1CILi2EEESB_NSA_ILi1EEEEEEEENS5_IJNSA_ILi64EEESF_SF_EEENS_10bfloat16_tENS5_IJlSC_lEEESH_SI_NS4_8TiledMMAINS4_8MMA_AtomIJNS4_20SM100_MMA_F16BF16_SSISH_SH_fLi64ELi64ELNS4_4UMMA5MajorE0ELSN_0ELNSM_7ScaleInE0ELSO_0EEEEEENS4_6LayoutINS5_IJSC_SC_SC_EEENS5_IJNSA_ILi0EEEST_ST_EEEEENS5_IJNS4_10UnderscoreESW_SW_EEEEENS4_23SM90_TMA_LOAD_MULTICASTENS4_14ComposedLayoutINS4_7SwizzleILi3ELi4ELi3EEENS4_18smem_ptr_flag_bitsILi16EEENSR_INS5_IJNSA_ILi8EEESF_EEENS5_IJSF_SC_EEEEEEEvNS4_8identityESZ_S19_vS1A_EENS_8epilogue10collective18CollectiveEpilogueINS1C_23Sm100TmaWarpSpecializedILi3ELi2ELi16ELb1ELb0EEEJSG_NS5_IJNSR_ISF_SC_EENSR_INSA_ILi32EEESC_EEEEESH_SI_SH_SI_NS1C_6fusion15FusionCallbacksIS1G_NS1L_17LinearCombinationISH_fSH_fLNS_15FloatRoundStyleE2EEESG_S1K_JEEENS4_5SM1004TMEM4LOAD26SM100_TMEM_LOAD_16dp256b4xENS4_13SM90_TMA_LOADENS10_INS11_ILi2ELi4ELi3EEES14_NSR_INS5_IJS15_S1I_EEENS5_IJS1I_SC_EEEEEEENS4_17SM75_U32x4_LDSM_NENS4_14SM90_TMA_STOREES20_NS4_17SM90_U32x4_STSM_NENS4_39AutoVectorizingCopyWithAssumedAlignmentILi128EEEEEEvvEEEEvNT_6ParamsE)
        .other          _ZN7cutlass13device_kernelINS_4gemm6kernel13GemmUniversalIN4cute5tupleIJiiiiEEENS1_10collective13CollectiveMmaINS1_35MainloopSm100TmaUmmaWarpSpecializedILi5ELi2ELi4ENS5_IJNS4_1CILi2EEESB_NSA_ILi1EEEEEEEENS5_IJNSA_ILi64EEESF_SF_EEENS_10bfloat16_tENS5_IJlSC_lEEESH_SI_NS4_8TiledMMAINS4_8MMA_AtomIJNS4_20SM100_MMA_F16BF16_SSISH_SH_fLi64ELi64ELNS4_4UMMA5MajorE0ELSN_0ELNSM_7ScaleInE0ELSO_0EEEEEENS4_6LayoutINS5_IJSC_SC_SC_EEENS5_IJNSA_ILi0EEEST_ST_EEEEENS5_IJNS4_10UnderscoreESW_SW_EEEEENS4_23SM90_TMA_LOAD_MULTICASTENS4_14ComposedLayoutINS4_7SwizzleILi3ELi4ELi3EEENS4_18smem_ptr_flag_bitsILi16EEENSR_INS5_IJNSA_ILi8EEESF_EEENS5_IJSF_SC_EEEEEEEvNS4_8identityESZ_S19_vS1A_EENS_8epilogue10collective18CollectiveEpilogueINS1C_23Sm100TmaWarpSpecializedILi3ELi2ELi16ELb1ELb0EEEJSG_NS5_IJNSR_ISF_SC_EENSR_INSA_ILi32EEESC_EEEEESH_SI_SH_SI_NS1C_6fusion15FusionCallbacksIS1G_NS1L_17LinearCombinationISH_fSH_fLNS_15FloatRoundStyleE2EEESG_S1K_JEEENS4_5SM1004TMEM4LOAD26SM100_TMEM_LOAD_16dp256b4xENS4_13SM90_TMA_LOADENS10_INS11_ILi2ELi4ELi3EEES14_NSR_INS5_IJS15_S1I_EEENS5_IJS1I_SC_EEEEEEENS4_17SM75_U32x4_LDSM_NENS4_14SM90_TMA_STOREES20_NS4_17SM90_U32x4_STSM_NENS4_39AutoVectorizingCopyWithAssumedAlignmentILi128EEEEEEvvEEEEvNT_6ParamsE,@"STO_CUDA_ENTRY STV_DEFAULT"
_ZN7cutlass13device_kernelINS_4gemm6kernel13GemmUniversalIN4cute5tupleIJiiiiEEENS1_10collective13CollectiveMmaINS1_35MainloopSm100TmaUmmaWarpSpecializedILi5ELi2ELi4ENS5_IJNS4_1CILi2EEESB_NSA_ILi1EEEEEEEENS5_IJNSA_ILi64EEESF_SF_EEENS_10bfloat16_tENS5_IJlSC_lEEESH_SI_NS4_8TiledMMAINS4_8MMA_AtomIJNS4_20SM100_MMA_F16BF16_SSISH_SH_fLi64ELi64ELNS4_4UMMA5MajorE0ELSN_0ELNSM_7ScaleInE0ELSO_0EEEEEENS4_6LayoutINS5_IJSC_SC_SC_EEENS5_IJNSA_ILi0EEEST_ST_EEEEENS5_IJNS4_10UnderscoreESW_SW_EEEEENS4_23SM90_TMA_LOAD_MULTICASTENS4_14ComposedLayoutINS4_7SwizzleILi3ELi4ELi3EEENS4_18smem_ptr_flag_bitsILi16EEENSR_INS5_IJNSA_ILi8EEESF_EEENS5_IJSF_SC_EEEEEEEvNS4_8identityESZ_S19_vS1A_EENS_8epilogue10collective18CollectiveEpilogueINS1C_23Sm100TmaWarpSpecializedILi3ELi2ELi16ELb1ELb0EEEJSG_NS5_IJNSR_ISF_SC_EENSR_INSA_ILi32EEESC_EEEEESH_SI_SH_SI_NS1C_6fusion15FusionCallbacksIS1G_NS1L_17LinearCombinationISH_fSH_fLNS_15FloatRoundStyleE2EEESG_S1K_JEEENS4_5SM1004TMEM4LOAD26SM100_TMEM_LOAD_16dp256b4xENS4_13SM90_TMA_LOADENS10_INS11_ILi2ELi4ELi3EEES14_NSR_INS5_IJS15_S1I_EEENS5_IJS1I_SC_EEEEEEENS4_17SM75_U32x4_LDSM_NENS4_14SM90_TMA_STOREES20_NS4_17SM90_U32x4_STSM_NENS4_39AutoVectorizingCopyWithAssumedAlignmentILi128EEEEEEvvEEEEvNT_6ParamsE:
[----:B------:R-:W1:Y:S01]  /*0000*/  LDC R1, c[0x0][0x37c] ;  /* 0x0000df00ff017b82 */ /* 0x000e620000000800 */
[----:B------:R-:W2:Y:S01]  /*0010*/  S2R R55, SR_TID.X ;  /* 0x0000000000377919 */ /* 0x000ea20000002100 */
[----:B------:R-:W3:Y:S01]  /*0020*/  LDCU.64 UR8, c[0x0][0x890] ;  /* 0x00011200ff0877ac */ /* 0x000ee20008000a00 */
[----:B------:R-:W-:Y:S02]  /*0030*/  PRMT R45, RZ, 0x7610, R45 ;  /* 0x00007610ff2d7816 */ /* 0x000fe4000000002d */
[----:B------:R-:W-:Y:S01]  /*0040*/  ELECT P3, URZ, PT ;  /* 0x0000000000ff782f */ /* 0x000fe20003860000 */
[----:B---3--:R-:W-:-:S04]  /*0050*/  UISETP.NE.U32.AND UP0, UPT, UR8, URZ, UPT ;  /* 0x000000ff0800728c */ /* 0x008fc8000bf05070 */
[----:B------:R-:W-:Y:S01]  /*0060*/  UISETP.NE.AND.EX UP0, UPT, UR9, URZ, UPT, UP0 ;  /* 0x000000ff0900728c */ /* 0x000fe2000bf05300 */
[----:B--2---:R-:W-:-:S05]  /*0070*/  SHF.R.U32.HI R46, RZ, 0x5, R55 ;  /* 0x00000005ff2e7819 */ /* 0x004fca0000011637 */
[----:B------:R-:W2:Y:S02]  /*0080*/  SHFL.IDX PT, R0, R46, RZ, 0x1f ;  /* 0x00001fff2e007589 */ /* 0x000ea400000e0000 */
[----:B--2---:R-:W-:Y:S01]  /*0090*/  R2UR UR22, R0 ;  /* 0x00000000001672ca */ /* 0x004fe200000e0000 */
[----:B-1----:R-:W-:-:S14]  /*00a0*/  BRA.U UP0, `(.L_x_0) ;  /* 0x0000000100307547 */ /* 0x002fdc000b800000 */
[----:B------:R-:W1:Y:S02]  /*00b0*/  LDCU.64 UR4, c[0x0][0x888] ;  /* 0x00011100ff0477ac */ /* 0x000e640008000a00 */
[----:B-1----:R-:W-:-:S04]  /*00c0*/  UISETP.NE.U32.AND UP0, UPT, UR4, URZ, UPT ;  /* 0x000000ff0400728c */ /* 0x002fc8000bf05070 */
[----:B------:R-:W-:-:S09]  /*00d0*/  UISETP.NE.AND.EX UP0, UPT, UR5, URZ, UPT, UP0 ;  /* 0x000000ff0500728c */ /* 0x000fd2000bf05300 */
[----:B------:R-:W-:Y:S05]  /*00e0*/  BRA.U !UP0, `(.L_x_1) ;  /* 0x0000000108147547 */ /* 0x000fea000b800000 */
[----:B------:R-:W1:Y:S01]  /*00f0*/  LDC.64 R26, c[0x0][0x888] ;  /* 0x00022200ff1a7b82 */ /* 0x000e620000000a00 */
[----:B------:R-:W1:Y:S02]  /*0100*/  LDCU.64 UR4, c[0x0][0x358] ;  /* 0x00006b00ff0477ac */ /* 0x000e640008000a00 */
[----:B-1----:R1:W5:Y:S01]  /*0110*/  LDG.E R26, desc[UR4][R26.64] ;  /* 0x000000041a1a7981 */ /* 0x002362000c1e1900 */
[----:B------:R-:W-:Y:S01]  /*0120*/  HFMA2 R45, -RZ, RZ, 0, 5.9604644775390625e-08 ;  /* 0x00000001ff2d7431 */ /* 0x000fe200000001ff */
[----:B------:R-:W-:Y:S05]  /*0130*/  BRA `(.L_x_0) ;  /* 0x00000000000c7947 */ /* 0x000fea0003800000 */
.L_x_1:
[----:B------:R-:W1:Y:S01]  /*0140*/  LDCU UR4, c[0x0][0x880] ;  /* 0x00011000ff0477ac */ /* 0x000e620008000800 */
[----:B------:R-:W-:Y:S01]  /*0150*/  HFMA2 R45, -RZ, RZ, 0, 5.9604644775390625e-08 ;  /* 0x00000001ff2d7431 */ /* 0x000fe200000001ff */
[----:B-1----:R-:W-:-:S07]  /*0160*/  MOV R26, UR4 ;  /* 0x00000004001a7c02 */ /* 0x002fce0008000f00 */
.L_x_0:
[----:B------:R-:W2:Y:S02]  /*0170*/  LDCU.64 UR4, c[0x0][0x8b0] ;  /* 0x00011600ff0477ac */ /* 0x000ea40008000a00 */
[----:B--2---:R-:W-:-:S04]  /*0180*/  UISETP.NE.U32.AND UP0, UPT, UR4, URZ, UPT ;  /* 0x000000ff0400728c */ /* 0x004fc8000bf05070 */
[----:B------:R-:W-:-:S09]  /*0190*/  UISETP.NE.AND.EX UP0, UPT, UR5, URZ, UPT, UP0 ;  /* 0x000000ff0500728c */ /* 0x000fd2000bf05300 */
[----:B------:R-:W-:Y:S05]  /*01a0*/  BRA.U UP0, `(.L_x_2) ;  /* 0x0000000100287547 */ /* 0x000fea000b800000 */
[----:B------:R-:W2:Y:S02]  /*01b0*/  LDCU.64 UR4, c[0x0][0x8a8] ;  /* 0x00011500ff0477ac */ /* 0x000ea40008000a00 */
[----:B--2---:R-:W-:-:S04]  /*01c0*/  UISETP.NE.U32.AND UP0, UPT, UR4, URZ, UPT ;  /* 0x000000ff0400728c */ /* 0x004fc8000bf05070 */
[----:B------:R-:W-:-:S09]  /*01d0*/  UISETP.NE.AND.EX UP0, UPT, UR5, URZ, UPT, UP0 ;  /* 0x000000ff0500728c */ /* 0x000fd2000bf05300 */
[----:B------:R-:W-:Y:S05]  /*01e0*/  BRA.U !UP0, `(.L_x_3) ;  /* 0x0000000108107547 */ /* 0x000fea000b800000 */
[----:B------:R-:W2:Y:S01]  /*01f0*/  LDC.64 R24, c[0x0][0x8a8] ;  /* 0x00022a00ff187b82 */ /* 0x000ea20000000a00 */
[----:B------:R-:W2:Y:S02]  /*0200*/  LDCU.64 UR4, c[0x0][0x358] ;  /* 0x00006b00ff0477ac */ /* 0x000ea40008000a00 */
[----:B--2---:R2:W5:Y:S01]  /*0210*/  LDG.E R24, desc[UR4][R24.64] ;  /* 0x0000000418187981 */ /* 0x004562000c1e1900 */
[----:B------:R-:W-:Y:S05]  /*0220*/  BRA `(.L_x_2) ;  /* 0x0000000000087947 */ /* 0x000fea0003800000 */
.L_x_3:
[----:B------:R-:W2:Y:S02]  /*0230*/  LDCU UR4, c[0x0][0x8a0] ;  /* 0x00011400ff0477ac */ /* 0x000ea40008000800 */
[----:B--2---:R-:W-:Y:S02]  /*0240*/  MOV R24, UR4 ;  /* 0x0000000400187c02 */ /* 0x004fe40008000f00 */
.L_x_2:
[----:B------:R-:W-:Y:S01]  /*0250*/  IMAD.U32 R0, RZ, RZ, UR22 ;  /* 0x00000016ff007e24 */ /* 0x000fe2000f8e00ff */
[----:B------:R-:W-:Y:S04]  /*0260*/  BSSY.RECONVERGENT B0, `(.L_x_4) ;  /* 0x000000c000007945 */ /* 0x000fe80003800200 */
[C---:B------:R-:W-:Y:S02]  /*0270*/  ISETP.NE.OR P1, PT, R0.reuse, 0x1, !P3 ;  /* 0x000000010000780c */ /* 0x040fe40005f25670 */
[----:B------:R-:W-:-:S11]  /*0280*/  ISETP.NE.OR P0, PT, R0, 0x3, !P3 ;  /* 0x000000030000780c */ /* 0x000fd60005f05670 */
[----:B------:R-:W-:Y:S05]  /*0290*/  @P1 BRA `(.L_x_5) ;  /* 0x0000000000201947 */ /* 0x000fea0003800000 */
[----:B------:R-:W3:Y:S02]  /*02a0*/  LDCU.64 UR4, c[0x0][0x348] ;  /* 0x00006900ff0477ac */ /* 0x000ee40008000a00 */
[----:B---3--:R-:W-:Y:S02]  /*02b0*/  UIADD3 UR6, UP1, UPT, UR4, 0x80, URZ ;  /* 0x0000008004067890 */ /* 0x008fe4000ff3e0ff */
[----:B------:R-:W-:Y:S02]  /*02c0*/  UIADD3 UR4, UP0, UPT, UR4, 0x180, URZ ;  /* 0x0000018004047890 */ /* 0x000fe4000ff1e0ff */
[----:B------:R-:W-:Y:S02]  /*02d0*/  UIADD3.X UR7, UPT, UPT, URZ, UR5, URZ, UP1, !UPT ;  /* 0x00000005ff077290 */ /* 0x000fe40008ffe4ff */
[----:B------:R-:W-:-:S07]  /*02e0*/  UIADD3.X UR5, UPT, UPT, URZ, UR5, URZ, UP0, !UPT ;  /* 0x00000005ff057290 */ /* 0x000fce00087fe4ff */
[----:B------:R3:W-:Y:S02]  /*02f0*/  UTMACCTL.PF [UR6] ;  /* 0x00000000060079b9 */ /* 0x0007e40008040000 */
[----:B------:R3:W-:Y:S02]  /*0300*/  UTMACCTL.PF [UR4] ;  /* 0x00000000040079b9 */ /* 0x0007e40008040000 */
[----:B---3--:R-:W-:Y:S01]  /*0310*/  NOP ;  /* 0x0000000000007918 */ /* 0x008fe20000000000 */
.L_x_5:
[----:B------:R-:W-:Y:S05]  /*0320*/  BSYNC.RECONVERGENT B0 ;  /* 0x0000000000007941 */ /* 0x000fea0003800200 */
.L_x_4:
[----:B------:R-:W-:Y:S04]  /*0330*/  BSSY.RECONVERGENT B0, `(.L_x_6) ;  /* 0x000000a000007945 */ /* 0x000fe80003800200 */
        /* <DEDUP_REMOVED lines=9> */
.L_x_7:
[----:B------:R-:W-:Y:S05]  /*03d0*/  BSYNC.RECONVERGENT B0 ;  /* 0x0000000000007941 */ /* 0x000fea0003800200 */
.L_x_6:
[----:B------:R-:W3:Y:S01]  /*03e0*/  LDCU.64 UR4, c[0x0][0x888] ;  /* 0x00011100ff0477ac */ /* 0x000ee20008000a00 */
[----:B------:R-:W-:Y:S02]  /*03f0*/  UISETP.EQ.U32.AND UP1, UPT, UR8, URZ, UPT ;  /* 0x000000ff0800728c */ /* 0x000fe4000bf22070 */
[----:B------:R-:W-:Y:S02]  /*0400*/  UPLOP3.LUT UP3, UPT, UPT, UPT, UPT, 0x80, 0x8 ;  /* 0x000000000008789c */ /* 0x000fe40003f6f070 */
[----:B---3--:R-:W-:-:S04]  /*0410*/  UISETP.NE.U32.AND UP0, UPT, UR4, URZ, UPT ;  /* 0x000000ff0400728c */ /* 0x008fc8000bf05070 */
[----:B------:R-:W-:-:S04]  /*0420*/  UISETP.NE.AND.EX UP0, UPT, UR5, URZ, UPT, UP0 ;  /* 0x000000ff0500728c */ /* 0x000fc8000bf05300 */
[----:B------:R-:W-:-:S04]  /*0430*/  UISETP.EQ.OR.EX UP2, UPT, UR9, URZ, !UP0, UP1 ;  /* 0x000000ff0900728c */ /* 0x000fc8000c742710 */
[----:B------:R-:W-:-:S06]  /*0440*/  UP2UR UR4, UPR, URZ, 0x4 ;  /* 0x00000004ff047883 */ /* 0x000fcc0008000000 */
[----:B------:R-:W-:Y:S01]  /*0450*/  MOV R49, UR4 ;  /* 0x0000000400317c02 */ /* 0x000fe20008000f00 */
[----:B------:R-:W-:Y:S06]  /*0460*/  BRA.U !UP2, `(.L_x_8) ;  /* 0x000000010a207547 */ /* 0x000fec000b800000 */
[----:B------:R-:W-:Y:S01]  /*0470*/  UISETP.NE.U32.AND UP1, UPT, UR8, URZ, UPT ;  /* 0x000000ff0800728c */ /* 0x000fe2000bf25070 */
[----:B-----5:R-:W-:Y:S01]  /*0480*/  FSETP.NEU.AND P0, PT, R26, RZ, PT ;  /* 0x000000ff1a00720b */ /* 0x020fe20003f0d000 */
[----:B------:R-:W-:Y:S02]  /*0490*/  USEL UR4, URZ, 0xffffffff, UP0 ;  /* 0xffffffffff047887 */ /* 0x000fe40008000000 */
[----:B------:R-:W-:-:S10]  /*04a0*/  UISETP.NE.AND.EX UP1, UPT, UR9, URZ, UPT, UP1 ;  /* 0x000000ff0900728c */ /* 0x000fd4000bf25310 */
[----:B------:R-:W-:Y:S01]  /*04b0*/  VOTEU.ANY UP0, P0 ;  /* 0x0000000000ff7886 */ /* 0x000fe20000000100 */
[----:B------:R-:W-:-:S04]  /*04c0*/  @!UP1 USEL UR4, URZ, 0xffffffff, UP0 ;  /* 0xffffffffff049887 */ /* 0x000fc80008000000 */
[----:B------:R-:W-:-:S04]  /*04d0*/  ULOP3.LUT UR4, UR4, 0x1, URZ, 0xc0, !UPT ;  /* 0x0000000104047892 */ /* 0x000fc8000f8ec0ff */
[----:B------:R-:W-:-:S11]  /*04e0*/  UISETP.NE.U32.AND UP3, UPT, UR4, 0x1, UPT ;  /* 0x000000010400788c */ /* 0x000fd6000bf65070 */
.L_x_8:
[----:B------:R-:W3:Y:S01]  /*04f0*/  SHFL.IDX PT, R2, R46, RZ, 0x1f ;  /* 0x00001fff2e027589 */ /* 0x000ee200000e0000 */
[----:B------:R-:W-:-:S04]  /*0500*/  UISETP.NE.AND UP0, UPT, UR22, 0x2, UPT ;  /* 0x000000021600788c */ /* 0x000fc8000bf05270 */
[----:B------:R-:W-:Y:S01]  /*0510*/  USEL UR33, URZ, 0x1, UP0 ;  /* 0x00000001ff217887 */ /* 0x000fe20008000000 */
[----:B---3--:R-:W-:-:S13]  /*0520*/  ISETP.NE.AND P0, PT, R2, RZ, PT ;  /* 0x000000ff0200720c */ /* 0x008fda0003f05270 */
[----:B------:R-:W-:Y:S05]  /*0530*/  @P0 BRA `(.L_x_9) ;  /* 0x0000000000600947 */ /* 0x000fea0003800000 */
[----:B------:R-:W3:Y:S01]  /*0540*/  S2UR UR4, SR_CgaCtaId ;  /* 0x00000000000479c3 */ /* 0x000ee20000008800 */
[----:B------:R-:W-:Y:S01]  /*0550*/  UMOV UR5, 0x400 ;  /* 0x0000040000057882 */ /* 0x000fe20000000000 */
[----:B------:R-:W-:Y:S01]  /*0560*/  UMOV UR8, 0x1 ;  /* 0x0000000100087882 */ /* 0x000fe20000000000 */
[----:B------:R-:W-:Y:S01]  /*0570*/  UMOV UR6, 0x3 ;  /* 0x0000000300067882 */ /* 0x000fe20000000000 */
[----:B------:R-:W-:-:S04]  /*0580*/  UIADD3 UR8, UPT, UPT, -UR8, 0x100000, URZ ;  /* 0x0010000008087890 */ /* 0x000fc8000fffe1ff */
[----:B------:R-:W-:Y:S02]  /*0590*/  USHF.L.U32 UR9, UR8, 0xb, URZ ;  /* 0x0000000b08097899 */ /* 0x000fe400080006ff */
[----:B------:R-:W-:Y:S02]  /*05a0*/  USHF.L.U32 UR8, UR8, 0x1, URZ ;  /* 0x0000000108087899 */ /* 0x000fe400080006ff */
[----:B------:R-:W-:-:S04]  /*05b0*/  UIADD3 UR6, UPT, UPT, -UR6, 0x100000, URZ ;  /* 0x0010000006067890 */ /* 0x000fc8000fffe1ff */
[----:B------:R-:W-:Y:S02]  /*05c0*/  USHF.L.U32 UR7, UR6, 0xb, URZ ;  /* 0x0000000b06077899 */ /* 0x000fe400080006ff */
[----:B------:R-:W-:Y:S01]  /*05d0*/  USHF.L.U32 UR6, UR6, 0x1, URZ ;  /* 0x0000000106067899 */ /* 0x000fe200080006ff */
[----:B------:R-:W-:Y:S01]  /*05e0*/  ELECT P0, URZ, PT ;  /* 0x0000000000ff782f */ /* 0x000fe20003800000 */
[----:B---3--:R-:W-:Y:S01]  /*05f0*/  ULEA UR4, UR4, UR5, 0x18 ;  /* 0x0000000504047291 */ /* 0x008fe2000f8ec0ff */
[----:B------:R-:W3:Y:S11]  /*0600*/  FENCE.VIEW.ASYNC.S ;  /* 0x00000000000073c6 */ /* 0x000ef60000000000 */
[----:B---3--:R3:W4:Y:S01]  /*0610*/  SYNCS.EXCH.64 URZ, [UR4], UR8 ;  /* 0x0000000804ff75b2 */ /* 0x0087220008000100 */
[----:B------:R3:W1:Y:S01]  /*0620*/  SYNCS.EXCH.64 URZ, [UR4+0x28], UR6 ;  /* 0x0000280604ff75b2 */ /* 0x0006620008000100 */
        /* <DEDUP_REMOVED lines=8> */
[----:B------:R-:W-:Y:S01]  /*06b0*/  NOP ;  /* 0x0000000000007918 */ /* 0x000fe20000000000 */
.L_x_9:
[----:B------:R-:W2:Y:S01]  /*06c0*/  SHFL.IDX PT, R2, R46, RZ, 0x1f ;  /* 0x00001fff2e027589 */ /* 0x000ea200000e0000 */
[----:B------:R-:W-:Y:S01]  /*06d0*/  NOP ;  /* 0x0000000000007918 */ /* 0x000fe20000000000 */
[----:B--2---:R-:W-:-:S13]  /*06e0*/  ISETP.NE.AND P0, PT, R2, 0x1, PT ;  /* 0x000000010200780c */ /* 0x004fda0003f05270 */
[----:B------:R-:W-:Y:S05]  /*06f0*/  @P0 BRA `(.L_x_10) ;  /* 0x0000000000500947 */ /* 0x000fea0003800000 */
[----:B---3--:R-:W2:Y:S01]  /*0700*/  S2UR UR4, SR_CgaCtaId ;  /* 0x00000000000479c3 */ /* 0x008ea20000008800 */
        /* <DEDUP_REMOVED lines=10> */
[----:B--2---:R-:W-:Y:S01]  /*07b0*/  ULEA UR4, UR4, UR5, 0x18 ;  /* 0x0000000504047291 */ /* 0x004fe2000f8ec0ff */
[----:B------:R-:W2:Y:S11]  /*07c0*/  FENCE.VIEW.ASYNC.S ;  /* 0x00000000000073c6 */ /* 0x000eb60000000000 */
[----:B--2---:R2:W3:Y:S01]  /*07d0*/  SYNCS.EXCH.64 URZ, [UR4+0x50], UR8 ;  /* 0x0000500804ff75b2 */ /* 0x0044e20008000100 */
[----:B------:R2:W1:Y:S01]  /*07e0*/  SYNCS.EXCH.64 URZ, [UR4+0x68], UR6 ;  /* 0x0000680604ff75b2 */ /* 0x0004620008000100 */
[----:B------:R2:W1:Y:S01]  /*07f0*/  SYNCS.EXCH.64 URZ, [UR4+0x58], UR8 ;  /* 0x0000580804ff75b2 */ /* 0x0004620008000100 */
[----:B------:R2:W1:Y:S01]  /*0800*/  SYNCS.EXCH.64 URZ, [UR4+0x70], UR6 ;  /* 0x0000700604ff75b2 */ /* 0x0004620008000100 */
[----:B------:R2:W1:Y:S01]  /*0810*/  SYNCS.EXCH.64 URZ, [UR4+0x60], UR8 ;  /* 0x0000600804ff75b2 */ /* 0x0004620008000100 */
[----:B------:R2:W1:Y:S01]  /*0820*/  SYNCS.EXCH.64 URZ, [UR4+0x78], UR6 ;  /* 0x0000780604ff75b2 */ /* 0x0004620008000100 */
[----:B------:R-:W-:Y:S01]  /*0830*/  NOP ;  /* 0x0000000000007918 */ /* 0x000fe20000000000 */
.L_x_10:
[----:B------:R-:W4:Y:S01]  /*0840*/  SHFL.IDX PT, R2, R46, RZ, 0x1f ;  /* 0x00001fff2e027589 */ /* 0x000f2200000e0000 */
[----:B------:R-:W-:Y:S01]  /*0850*/  NOP ;  /* 0x0000000000007918 */ /* 0x000fe20000000000 */
[----:B----4-:R-:W-:-:S13]  /*0860*/  ISETP.NE.AND P0, PT, R2, 0x3, PT ;  /* 0x000000030200780c */ /* 0x010fda0003f05270 */
[----:B------:R-:W-:Y:S05]  /*0870*/  @P0 BRA `(.L_x_11) ;  /* 0x0000000000300947 */ /* 0x000fea0003800000 */
[----:B--23--:R-:W2:Y:S01]  /*0880*/  S2UR UR6, SR_CgaCtaId ;  /* 0x00000000000679c3 */ /* 0x00cea20000008800 */
[----:B------:R-:W-:Y:S01]  /*0890*/  UMOV UR4, 0x400 ;  /* 0x0000040000047882 */ /* 0x000fe20000000000 */
[----:B------:R-:W-:Y:S01]  /*08a0*/  UMOV UR5, 0x20 ;  /* 0x0000002000057882 */ /* 0x000fe20000000000 */
[----:B------:R-:W-:Y:S01]  /*08b0*/  ELECT P0, URZ, PT ;  /* 0x0000000000ff782f */ /* 0x000fe20003800000 */
[----:B--2---:R-:W-:Y:S02]  /*08c0*/  ULEA UR6, UR6, UR4, 0x18 ;  /* 0x0000000406067291 */ /* 0x004fe4000f8ec0ff */
[----:B------:R-:W-:-:S04]  /*08d0*/  UIADD3 UR4, UPT, UPT, -UR5, 0x100000, URZ ;  /* 0x0010000005047890 */ /* 0x000fc8000fffe1ff */
[----:B------:R-:W-:Y:S02]  /*08e0*/  USHF.L.U32 UR5, UR4, 0xb, URZ ;  /* 0x0000000b04057899 */ /* 0x000fe400080006ff */
[----:B------:R-:W-:Y:S01]  /*08f0*/  USHF.L.U32 UR4, UR4, 0x1, URZ ;  /* 0x0000000104047899 */ /* 0x000fe200080006ff */
[----:B------:R-:W2:Y:S11]  /*0900*/  FENCE.VIEW.ASYNC.S ;  /* 0x00000000000073c6 */ /* 0x000eb60000000000 */
[----:B--2---:R4:W2:Y:S01]  /*0910*/  SYNCS.EXCH.64 URZ, [UR6+0x80], UR4 ;  /* 0x0000800406ff75b2 */ /* 0x0048a20008000100 */
[----:B------:R4:W3:Y:S02]  /*0920*/  SYNCS.EXCH.64 URZ, [UR6+0x88], UR4 ;  /* 0x0000880406ff75b2 */ /* 0x0008e40008000100 */
[----:B----4-:R-:W-:Y:S01]  /*0930*/  NOP ;  /* 0x0000000000007918 */ /* 0x010fe20000000000 */
.L_x_11:
[----:B------:R-:W4:Y:S01]  /*0940*/  SHFL.IDX PT, R2, R46, RZ, 0x1f ;  /* 0x00001fff2e027589 */ /* 0x000f2200000e0000 */
[----:B------:R-:W-:Y:S01]  /*0950*/  NOP ;  /* 0x0000000000007918 */ /* 0x000fe20000000000 */
[----:B----4-:R-:W-:-:S13]  /*0960*/  ISETP.NE.AND P0, PT, R2, 0x4, PT ;  /* 0x000000040200780c */ /* 0x010fda0003f05270 */
[----:B------:R-:W-:Y:S05]  /*0970*/  @P0 BRA `(.L_x_12) ;  /* 0x00000000004c0947 */ /* 0x000fea0003800000 */
[----:B--23--:R-:W2:Y:S01]  /*0980*/  S2UR UR6, SR_CgaCtaId ;  /* 0x00000000000679c3 */ /* 0x00cea20000008800 */
[----:B------:R-:W-:Y:S01]  /*0990*/  UMOV UR4, 0x3a0 ;  /* 0x000003a000047882 */ /* 0x000fe20000000000 */
[----:B------:R-:W-:Y:S01]  /*09a0*/  UMOV UR5, 0x400 ;  /* 0x0000040000057882 */ /* 0x000fe20000000000 */
[----:B------:R-:W-:Y:S01]  /*09b0*/  USEL UR4, UR4, 0x320, UP3 ;  /* 0x0000032004047887 */ /* 0x000fe20009800000 */
[----:B------:R-:W-:Y:S01]  /*09c0*/  UMOV UR8, 0x1 ;  /* 0x0000000100087882 */ /* 0x000fe20000000000 */
[----:B------:R-:W-:Y:S01]  /*09d0*/  ELECT P0, URZ, PT ;  /* 0x0000000000ff782f */ /* 0x000fe20003800000 */
[----:B------:R-:W-:-:S04]  /*09e0*/  UIADD3 UR8, UPT, UPT, -UR8, 0x100000, URZ ;  /* 0x0010000008087890 */ /* 0x000fc8000fffe1ff */
[----:B------:R-:W-:Y:S02]  /*09f0*/  USHF.L.U32 UR9, UR8, 0xb, URZ ;  /* 0x0000000b08097899 */ /* 0x000fe400080006ff */
[----:B------:R-:W-:Y:S02]  /*0a00*/  USHF.L.U32 UR8, UR8, 0x1, URZ ;  /* 0x0000000108087899 */ /* 0x000fe400080006ff */
[----:B--2---:R-:W-:Y:S02]  /*0a10*/  ULEA UR6, UR6, UR5, 0x18 ;  /* 0x0000000506067291 */ /* 0x004fe4000f8ec0ff */
[----:B------:R-:W-:-:S04]  /*0a20*/  UIADD3 UR4, UPT, UPT, -UR4, 0x100000, URZ ;  /* 0x0010000004047890 */ /* 0x000fc8000fffe1ff */
[----:B------:R-:W-:Y:S02]  /*0a30*/  USHF.L.U32 UR5, UR4, 0xb, URZ ;  /* 0x0000000b04057899 */ /* 0x000fe400080006ff */
[----:B------:R-:W-:Y:S01]  /*0a40*/  USHF.L.U32 UR4, UR4, 0x1, URZ ;  /* 0x0000000104047899 */ /* 0x000fe200080006ff */
[----:B------:R-:W2:Y:S03]  /*0a50*/  FENCE.VIEW.ASYNC.S ;  /* 0x00000000000073c6 */ /* 0x000ea60000000000 */
[----:B--2---:R4:W2:Y:S08]  /*0a60*/  SYNCS.EXCH.64 URZ, [UR6+0x90], UR8 ;  /* 0x0000900806ff75b2 */ /* 0x0048b00008000100 */
[----:B------:R4:W3:Y:S01]  /*0a70*/  SYNCS.EXCH.64 URZ, [UR6+0xa0], UR4 ;  /* 0x0000a00406ff75b2 */ /* 0x0008e20008000100 */
[----:B------:R4:W1:Y:S01]  /*0a80*/  SYNCS.EXCH.64 URZ, [UR6+0x98], UR8 ;  /* 0x0000980806ff75b2 */ /* 0x0008620008000100 */
[----:B------:R4:W1:Y:S02]  /*0a90*/  SYNCS.EXCH.64 URZ, [UR6+0xa8], UR4 ;  /* 0x0000a80406ff75b2 */ /* 0x0008640008000100 */
[----:B----4-:R-:W-:Y:S01]  /*0aa0*/  NOP ;  /* 0x0000000000007918 */ /* 0x010fe20000000000 */
.L_x_12:
[----:B------:R-:W4:Y:S01]  /*0ab0*/  SHFL.IDX PT, R2, R46, RZ, 0x1f ;  /* 0x00001fff2e027589 */ /* 0x000f2200000e0000 */
[----:B------:R-:W-:Y:S01]  /*0ac0*/  NOP ;  /* 0x0000000000007918 */ /* 0x000fe20000000000 */
[----:B----4-:R-:W-:-:S13]  /*0ad0*/  ISETP.NE.AND P0, PT, R2, 0x5, PT ;  /* 0x000000050200780c */ /* 0x010fda0003f05270 */
[----:B------:R-:W-:Y:S05]  /*0ae0*/  @P0 BRA `(.L_x_13) ;  /* 0x0000000000580947 */ /* 0x000fea0003800000 */
[----:B--23--:R-:W2:Y:S01]  /*0af0*/  S2UR UR4, SR_CgaCtaId ;  /* 0x00000000000479c3 */ /* 0x00cea20000008800 */
        /* <DEDUP_REMOVED lines=12> */
[----:B--2---:R4:W2:Y:S01]  /*0bc0*/  SYNCS.EXCH.64 URZ, [UR4+0xb0], UR8 ;  /* 0x0000b00804ff75b2 */ /* 0x0048a20008000100 */
[----:B------:R4:W3:Y:S01]  /*0bd0*/  SYNCS.EXCH.64 URZ, [UR4+0xd0], UR6 ;  /* 0x0000d00604ff75b2 */ /* 0x0008e20008000100 */
[----:B------:R4:W1:Y:S01]  /*0be0*/  SYNCS.EXCH.64 URZ, [UR4+0xb8], UR8 ;  /* 0x0000b80804ff75b2 */ /* 0x0008620008000100 */
[----:B------:R4:W1:Y:S01]  /*0bf0*/  SYNCS.EXCH.64 URZ, [UR4+0xd8], UR6 ;  /* 0x0000d80604ff75b2 */ /* 0x0008620008000100 */
[----:B------:R4:W1:Y:S01]  /*0c00*/  SYNCS.EXCH.64 URZ, [UR4+0xc0], UR8 ;  /* 0x0000c00804ff75b2 */ /* 0x0008620008000100 */
[----:B------:R4:W1:Y:S01]  /*0c10*/  SYNCS.EXCH.64 URZ, [UR4+0xe0], UR6 ;  /* 0x0000e00604ff75b2 */ /* 0x0008620008000100 */
[----:B------:R4:W1:Y:S01]  /*0c20*/  SYNCS.EXCH.64 URZ, [UR4+0xc8], UR8 ;  /* 0x0000c80804ff75b2 */ /* 0x0008620008000100 */
[----:B------:R4:W1:Y:S02]  /*0c30*/  SYNCS.EXCH.64 URZ, [UR4+0xe8], UR6 ;  /* 0x0000e80604ff75b2 */ /* 0x0008640008000100 */
[----:B----4-:R-:W-:Y:S01]  /*0c40*/  NOP ;  /* 0x0000000000007918 */ /* 0x010fe20000000000 */
.L_x_13:
[----:B------:R-:W4:Y:S01]  /*0c50*/  SHFL.IDX PT, R2, R46, RZ, 0x1f ;  /* 0x00001fff2e027589 */ /* 0x000f2200000e0000 */
[----:B------:R-:W1:Y:S01]  /*0c60*/  S2UR UR54, SR_CgaCtaId ;  /* 0x00000000003679c3 */ /* 0x000e620000008800 */
[----:B------:R-:W-:Y:S01]  /*0c70*/  NOP ;  /* 0x0000000000007918 */ /* 0x000fe20000000000 */
[----:B----4-:R-:W-:-:S13]  /*0c80*/  ISETP.NE.AND P0, PT, R2, 0x3, PT ;  /* 0x000000030200780c */ /* 0x010fda0003f05270 */
[----:B-1----:R-:W-:Y:S05]  /*0c90*/  @P0 BRA `(.L_x_14) ;  /* 0x0000000000340947 */ /* 0x002fea0003800000 */
[----:B--23--:R-:W-:Y:S01]  /*0ca0*/  UMOV UR4, 0x400 ;  /* 0x0000040000047882 */ /* 0x00cfe20000000000 */
[----:B------:R-:W-:Y:S01]  /*0cb0*/  UMOV UR6, 0x20 ;  /* 0x0000002000067882 */ /* 0x000fe20000000000 */
[----:B------:R-:W-:Y:S02]  /*0cc0*/  ULEA UR4, UR54, UR4, 0x18 ;  /* 0x0000000436047291 */ /* 0x000fe4000f8ec0ff */
[----:B------:R-:W-:-:S04]  /*0cd0*/  UIADD3 UR6, UPT, UPT, -UR6, 0x100000, URZ ;  /* 0x0010000006067890 */ /* 0x000fc8000fffe1ff */
[----:B------:R-:W-:Y:S02]  /*0ce0*/  USHF.L.U32 UR7, UR6, 0xb, URZ ;  /* 0x0000000b06077899 */ /* 0x000fe400080006ff */
[----:B------:R-:W-:Y:S01]  /*0cf0*/  USHF.L.U32 UR6, UR6, 0x1, URZ ;  /* 0x0000000106067899 */ /* 0x000fe200080006ff */
[----:B------:R-:W-:Y:S01]  /*0d00*/  ELECT P0, URZ, PT ;  /* 0x0000000000ff782f */ /* 0x000fe20003800000 */
[----:B------:R-:W1:Y:S10]  /*0d10*/  FENCE.VIEW.ASYNC.S ;  /* 0x00000000000073c6 */ /* 0x000e740000000000 */
[----:B-1----:R1:W4:Y:S01]  /*0d20*/  SYNCS.EXCH.64 URZ, [UR4+0xf0], UR6 ;  /* 0x0000f00604ff75b2 */ /* 0x0023220008000100 */
[----:B------:R1:W2:Y:S01]  /*0d30*/  SYNCS.EXCH.64 URZ, [UR4+0x100], UR6 ;  /* 0x0001000604ff75b2 */ /* 0x0002a20008000100 */
[----:B------:R1:W3:Y:S01]  /*0d40*/  SYNCS.EXCH.64 URZ, [UR4+0xf8], UR6 ;  /* 0x0000f80604ff75b2 */ /* 0x0002e20008000100 */
[----:B------:R1:W1:Y:S01]  /*0d50*/  SYNCS.EXCH.64 URZ, [UR4+0x108], UR6 ;  /* 0x0001080604ff75b2 */ /* 0x0002620008000100 */
[----:B------:R-:W-:Y:S01]  /*0d60*/  NOP ;  /* 0x0000000000007918 */ /* 0x000fe20000000000 */
.L_x_14:
[----:B-123--:R-:W1:Y:S01]  /*0d70*/  LDCU UR4, c[0x0][0x36c] ;  /* 0x00006d80ff0477ac */ /* 0x00ee620008000800 */
[----:B------:R-:W-:Y:S01]  /*0d80*/  ISETP.NE.OR P3, PT, R0, 0x2, !P3 ;  /* 0x000000020000780c */ /* 0x000fe20005f65670 */
[----:B------:R-:W-:Y:S01]  /*0d90*/  NOP ;  /* 0x0000000000007918 */ /* 0x000fe20000000000 */
[----:B------:R-:W-:Y:S01]  /*0da0*/  LOP3.LUT R0, R55, 0x1f, RZ, 0xc0, !PT ;  /* 0x0000001f37007812 */ /* 0x000fe200078ec0ff */
[----:B------:R-:W-:Y:S02]  /*0db0*/  UISETP.NE.AND UP4, UPT, UR22, URZ, UPT ;  /* 0x000000ff1600728c */ /* 0x000fe4000bf85270 */
[----:B-1----:R-:W-:-:S09]  /*0dc0*/  UISETP.EQ.U32.AND UP5, UPT, UR4, 0x1, UPT ;  /* 0x000000010400788c */ /* 0x002fd2000bfa2070 */
[----:B------:R-:W-:Y:S05]  /*0dd0*/  BRA.U !UP5, `(.L_x_15) ;  /* 0x000000010d087547 */ /* 0x000fea000b800000 */
[----:B----4-:R-:W-:Y:S01]  /*0de0*/  UCGABAR_ARV ;  /* 0x00000000000079c7 */ /* 0x010fe20008000000 */
[----:B------:R-:W-:Y:S05]  /*0df0*/  BRA `(.L_x_16) ;  /* 0x0000000000047947 */ /* 0x000fea0003800000 */
.L_x_15:
[----:B----4-:R-:W-:Y:S01]  /*0e00*/  NOP ;  /* 0x0000000000007918 */ /* 0x010fe20000000000 */
.L_x_16:
[----:B------:R-:W1:Y:S01]  /*0e10*/  S2UR UR29, SR_CTAID.X ;  /* 0x00000000001d79c3 */ /* 0x000e620000002500 */
[----:B------:R-:W-:-:S05]  /*0e20*/  CS2R.32 R48, SR_CgaSize ;  /* 0x0000000000307805 */ /* 0x000fca0000008a00 */
[----:B------:R-:W-:-:S05]  /*0e30*/  IMAD R48, R48, -0xa0, RZ ;  /* 0xffffff6030307824 */ /* 0x000fca00078e02ff */
[----:B------:R-:W-:-:S14]  /*0e40*/  R2UR UR5, R48 ;  /* 0x00000000300572ca */ /* 0x000fdc00000e0000 */
[----:B------:R-:W2:Y:S01]  /*0e50*/  LDCU UR5, c[0x0][UR5+0x2b0] ;  /* 0x00005600050577ac */ /* 0x000ea20008000800 */
[----:B------:R-:W-:-:S05]  /*0e60*/  CS2R.32 R48, SR_CgaSize ;  /* 0x0000000000307805 */ /* 0x000fca0000008a00 */
[----:B------:R-:W-:-:S05]  /*0e70*/  IMAD R48, R48, -0xa0, RZ ;  /* 0xffffff6030307824 */ /* 0x000fca00078e02ff */
[----:B------:R-:W-:-:S14]  /*0e80*/  R2UR UR4, R48 ;  /* 0x00000000300472ca */ /* 0x000fdc00000e0000 */
[----:B------:R-:W3:Y:S01]  /*0e90*/  LDCU UR4, c[0x0][UR4+0x2b4] ;  /* 0x00005680040477ac */ /* 0x000ee20008000800 */
[----:B------:R-:W4:Y:S01]  /*0ea0*/  S2UR UR32, SR_CTAID.Y ;  /* 0x00000000002079c3 */ /* 0x000f220000002600 */
[----:B------:R-:W-:-:S05]  /*0eb0*/  CS2R.32 R48, SR_CgaSize ;  /* 0x0000000000307805 */ /* 0x000fca0000008a00 */
[----:B------:R-:W-:-:S05]  /*0ec0*/  IMAD R48, R48, -0xa0, RZ ;  /* 0xffffff6030307824 */ /* 0x000fca00078e02ff */
[----:B------:R-:W-:-:S14]  /*0ed0*/  R2UR UR7, R48 ;  /* 0x00000000300772ca */ /* 0x000fdc00000e0000 */
[----:B------:R-:W3:Y:S01]  /*0ee0*/  LDCU UR7, c[0x0][UR7+0x2a0] ;  /* 0x00005400070777ac */ /* 0x000ee20008000800 */
[----:B------:R-:W-:-:S05]  /*0ef0*/  CS2R.32 R48, SR_CgaSize ;  /* 0x0000000000307805 */ /* 0x000fca0000008a00 */
[----:B------:R-:W-:-:S05]  /*0f00*/  IMAD R48, R48, -0xa0, RZ ;  /* 0xffffff6030307824 */ /* 0x000fca00078e02ff */
[----:B------:R-:W-:-:S14]  /*0f10*/  R2UR UR8, R48 ;  /* 0x00000000300872ca */ /* 0x000fdc00000e0000 */
[----:B------:R-:W3:Y:S01]  /*0f20*/  LDCU UR8, c[0x0][UR8+0x2a4] ;  /* 0x00005480080877ac */ /* 0x000ee20008000800 */
[----:B------:R-:W-:Y:S02]  /*0f30*/  ULOP3.LUT UR46, UR54, 0x1, URZ, 0xc0, !UPT ;  /* 0x00000001362e7892 */ /* 0x000fe4000f8ec0ff */
[----:B------:R-:W-:Y:S02]  /*0f40*/  USHF.R.U32.HI UR26, URZ, 0x1, UR54 ;  /* 0x00000001ff1a7899 */ /* 0x000fe40008011636 */
[----:B------:R-:W-:Y:S02]  /*0f50*/  UISETP.GT.U32.AND UP1, UPT, UR46, 0xffff, UPT ;  /* 0x0000ffff2e00788c */ /* 0x000fe4000bf24070 */
[----:B------:R-:W-:Y:S01]  /*0f60*/  USHF.L.U32 UR28, UR54, 0xa, URZ ;  /* 0x0000000a361c7899 */ /* 0x000fe200080006ff */
[----:B-1----:R-:W-:Y:S01]  /*0f70*/  I2FP.F32.U32 R3, UR29 ;  /* 0x0000001d00037c45 */ /* 0x002fe20008201000 */
[----:B------:R-:W1:Y:S04]  /*0f80*/  LDCU UR23, c[0x0][0xb24] ;  /* 0x00016480ff1777ac */ /* 0x000e680008000800 */
[----:B--2---:R-:W-:Y:S01]  /*0f90*/  FMUL R3, R3, UR5 ;  /* 0x0000000503037c20 */ /* 0x004fe20008400000 */
[----:B------:R-:W2:Y:S01]  /*0fa0*/  LDCU UR40, c[0x0][0xb24] ;  /* 0x00016480ff2877ac */ /* 0x000ea20008000800 */
[----:B----4-:R-:W-:Y:S01]  /*0fb0*/  I2FP.F32.U32 R2, UR32 ;  /* 0x0000002000027c45 */ /* 0x010fe20008201000 */
[----:B------:R-:W4:Y:S03]  /*0fc0*/  LDCU UR31, c[0x0][0xb30] ;  /* 0x00016600ff1f77ac */ /* 0x000f260008000800 */
[----:B------:R-:W1:Y:S01]  /*0fd0*/  F2I.U32.TRUNC.NTZ R3, R3 ;  /* 0x0000000300037305 */ /* 0x000e62000020f000 */
[----:B---3--:R-:W-:Y:S01]  /*0fe0*/  FMUL R2, R2, UR4 ;  /* 0x0000000402027c20 */ /* 0x008fe20008400000 */
[----:B------:R-:W-:-:S02]  /*0ff0*/  ULOP3.LUT UR4, UR54, 0x2, URZ, 0xc0, !UPT ;  /* 0x0000000236047892 */ /* 0x000fc4000f8ec0ff */
[----:B------:R-:W-:Y:S02]  /*1000*/  USHF.L.U32 UR27, UR54, 0xb, URZ ;  /* 0x0000000b361b7899 */ /* 0x000fe400080006ff */
[----:B------:R-:W-:Y:S02]  /*1010*/  UISETP.GT.U32.AND UP0, UPT, UR4, 0xffff, UPT ;  /* 0x0000ffff0400788c */ /* 0x000fe4000bf04070 */
[----:B------:R-:W3:Y:S01]  /*1020*/  F2I.U32.TRUNC.NTZ R2, R2 ;  /* 0x0000000200027305 */ /* 0x000ee2000020f000 */
[----:B------:R-:W-:Y:S01]  /*1030*/  UMOV UR35, 0x5 ;  /* 0x0000000500237882 */ /* 0x000fe20000000000 */
[----:B------:R-:W-:Y:S02]  /*1040*/  USEL UR24, UR46, 0xffff, !UP1 ;  /* 0x0000ffff2e187887 */ /* 0x000fe4000c800000 */
[----:B------:R-:W-:Y:S01]  /*1050*/  USEL UR25, UR4, 0xffff, !UP0 ;  /* 0x0000ffff04197887 */ /* 0x000fe2000c000000 */
[----:B-1----:R-:W-:Y:S02]  /*1060*/  R2UR UR5, R3 ;  /* 0x00000000030572ca */ /* 0x002fe400000e0000 */
[----:B---3--:R-:W-:-:S02]  /*1070*/  R2UR UR6, R2 ;  /* 0x00000000020672ca */ /* 0x008fc400000e0000 */
[----:B------:R-:W-:-:S09]  /*1080*/  PRMT R2, RZ, 0x7610, R2 ;  /* 0x00007610ff027816 */ /* 0x000fd20000000002 */
[----:B------:R-:W-:-:S04]  /*1090*/  UIADD3 UR5, UPT, UPT, -UR5, URZ, URZ ;  /* 0x000000ff05057290 */ /* 0x000fc8000fffe1ff */
[----:B------:R-:W-:Y:S02]  /*10a0*/  UIMAD UR5, UR7, UR5, UR29 ;  /* 0x00000005070572a4 */ /* 0x000fe4000f8e021d */
[----:B------:R-:W-:-:S04]  /*10b0*/  UIADD3 UR4, UPT, UPT, -UR6, URZ, URZ ;  /* 0x000000ff06047290 */ /* 0x000fc8000fffe1ff */
[----:B------:R-:W-:Y:S01]  /*10c0*/  IMAD.U32 R48, RZ, RZ, UR5 ;  /* 0x00000005ff307e24 */ /* 0x000fe2000f8e00ff */
[----:B------:R-:W-:-:S06]  /*10d0*/  UIMAD UR4, UR8, UR4, UR32 ;  /* 0x00000004080472a4 */ /* 0x000fcc000f8e0220 */
[----:B------:R-:W-:Y:S01]  /*10e0*/  IMAD.U32 R47, RZ, RZ, UR4 ;  /* 0x00000004ff2f7e24 */ /* 0x000fe2000f8e00ff */
[----:B--2-4-:R-:W-:Y:S06]  /*10f0*/  BRA.U UP4, `(.L_x_17) ;  /* 0x0000000104447547 */ /* 0x014fec000b800000 */
[----:B------:R-:W-:Y:S02]  /*1100*/  R2UR UR4, R47 ;  /* 0x000000002f0472ca */ /* 0x000fe400000e0000 */
[----:B------:R-:W-:-:S11]  /*1110*/  R2UR UR6, R48 ;  /* 0x00000000300672ca */ /* 0x000fd600000e0000 */
[----:B------:R-:W-:Y:S02]  /*1120*/  UISETP.NE.AND UP0, UPT, UR4, URZ, UPT ;  /* 0x000000ff0400728c */ /* 0x000fe4000bf05270 */
[----:B------:R-:W-:Y:S02]  /*1130*/  UISETP.NE.AND UP1, UPT, UR4, 0x1, UPT ;  /* 0x000000010400788c */ /* 0x000fe4000bf25270 */
[----:B------:R-:W-:Y:S02]  /*1140*/  UISETP.NE.AND UP2, UPT, UR6, URZ, UP0 ;  /* 0x000000ff0600728c */ /* 0x000fe40008745270 */
[----:B------:R-:W-:Y:S02]  /*1150*/  USEL UR4, URZ, 0x2, UP0 ;  /* 0x00000002ff047887 */ /* 0x000fe40008000000 */
[----:B------:R-:W-:Y:S02]  /*1160*/  USEL UR8, URZ, 0x1, UP2 ;  /* 0x00000001ff087887 */ /* 0x000fe40009000000 */
[----:B------:R-:W-:-:S02]  /*1170*/  UISETP.NE.AND UP2, UPT, UR6, URZ, UPT ;  /* 0x000000ff0600728c */ /* 0x000fc4000bf45270 */
[----:B------:R-:W-:Y:S02]  /*1180*/  USEL UR5, URZ, 0x4, UP1 ;  /* 0x00000004ff057887 */ /* 0x000fe40008800000 */
[----:B------:R-:W-:Y:S02]  /*1190*/  UISETP.NE.AND UP0, UPT, UR6, 0x1, UPT ;  /* 0x000000010600788c */ /* 0x000fe4000bf05270 */
[----:B------:R-:W-:Y:S02]  /*11a0*/  USEL UR6, URZ, 0x8, UP1 ;  /* 0x00000008ff067887 */ /* 0x000fe40008800000 */
[----:B------:R-:W-:Y:S02]  /*11b0*/  USEL UR7, UR5, 0x4, UP2 ;  /* 0x0000000405077887 */ /* 0x000fe40009000000 */
[----:B------:R-:W-:Y:S02]  /*11c0*/  USEL UR4, UR4, 0x2, UP0 ;  /* 0x0000000204047887 */ /* 0x000fe40008000000 */
[----:B------:R-:W-:-:S02]  /*11d0*/  USEL UR5, UR6, 0x8, UP0 ;  /* 0x0000000806057887 */ /* 0x000fc40008000000 */
[----:B------:R-:W-:-:S04]  /*11e0*/  UIADD3 UR4, UPT, UPT, UR4, UR7, UR8 ;  /* 0x0000000704047290 */ /* 0x000fc8000fffe008 */
[----:B------:R-:W-:-:S06]  /*11f0*/  UIADD3 UR4, UPT, UPT, UR4, UR5, URZ ;  /* 0x0000000504047290 */ /* 0x000fcc000fffe0ff */
[----:B------:R-:W-:-:S07]  /*1200*/  IMAD.U32 R2, RZ, RZ, UR4 ;  /* 0x00000004ff027e24 */ /* 0x000fce000f8e00ff */
.L_x_17:
[----:B------:R-:W1:Y:S01]  /*1210*/  S2UR UR36, SR_CTAID.Z ;  /* 0x00000000002479c3 */ /* 0x000e620000002700 */
[----:B------:R-:W-:Y:S01]  /*1220*/  UISETP.GE.AND UP0, UPT, UR23, 0x1, UPT ;  /* 0x000000011700788c */ /* 0x000fe2000bf06270 */
[----:B------:R-:W-:-:S08]  /*1230*/  UMOV UR34, 0x3 ;  /* 0x0000000300227882 */ /* 0x000fd00000000000 */
[----:B------:R-:W-:Y:S05]  /*1240*/  BRA.U !UP0, `(.L_x_18) ;  /* 0x0000000108d47547 */ /* 0x000fea000b800000 */
[----:B------:R-:W2:Y:S01]  /*1250*/  LDCU.128 UR12, c[0x0][0xb10] ;  /* 0x00016200ff0c77ac */ /* 0x000ea20008000c00 */
[----:B------:R-:W3:Y:S01]  /*1260*/  LDCU UR6, c[0x0][0x370] ;  /* 0x00006e00ff0677ac */ /* 0x000ee20008000800 */
[----:B------:R-:W4:Y:S01]  /*1270*/  LDCU UR5, c[0x0][0x374] ;  /* 0x00006e80ff0577ac */ /* 0x000f220008000800 */
[----:B------:R-:W1:Y:S01]  /*1280*/  LDCU UR30, c[0x0][0xb0c] ;  /* 0x00016180ff1e77ac */ /* 0x000e620008000800 */
[----:B------:R-:W1:Y:S01]  /*1290*/  LDCU UR4, c[0x0][0xb20] ;  /* 0x00016400ff0477ac */ /* 0x000e620008000800 */
[----:B------:R-:W1:Y:S01]  /*12a0*/  LDCU.64 UR8, c[0x0][0xb28] ;  /* 0x00016500ff0877ac */ /* 0x000e620008000a00 */
[----:B--2---:R-:W-:Y:S02]  /*12b0*/  UISETP.NE.AND UP0, UPT, UR14, 0x1, UPT ;  /* 0x000000010e00788c */ /* 0x004fe4000bf05270 */
[----:B----4-:R-:W-:Y:S02]  /*12c0*/  UIMAD.WIDE.U32 UR10, UR5, UR15, URZ ;  /* 0x0000000f050a72a5 */ /* 0x010fe4000f8e00ff */
[----:B---3--:R-:W-:-:S02]  /*12d0*/  UIMAD.WIDE.U32 UR18, UR6, UR12, URZ ;  /* 0x0000000c061272a5 */ /* 0x008fc4000f8e00ff */
[----:B-1----:R-:W-:Y:S02]  /*12e0*/  UISETP.NE.AND UP1, UPT, UR30, 0x1, UPT ;  /* 0x000000011e00788c */ /* 0x002fe4000bf25270 */
[----:B------:R-:W-:Y:S01]  /*12f0*/  UISETP.NE.AND UP2, UPT, UR23, 0x1, UPT ;  /* 0x000000011700788c */ /* 0x000fe2000bf45270 */
[----:B------:R-:W-:Y:S02]  /*1300*/  UMOV UR10, UR11 ;  /* 0x0000000b000a7c82 */ /* 0x000fe40008000000 */
[----:B------:R-:W-:Y:S01]  /*1310*/  UMOV UR18, UR19 ;  /* 0x0000001300127c82 */ /* 0x000fe20008000000 */
[----:B------:R-:W-:Y:S02]  /*1320*/  @UP0 USHF.R.U32.HI UR5, URZ, UR4, UR10 ;  /* 0x00000004ff050299 */ /* 0x000fe4000801160a */
[----:B------:R-:W-:Y:S02]  /*1330*/  UIMAD.WIDE.U32 UR20, UR32, UR15, URZ ;  /* 0x0000000f201472a5 */ /* 0x000fe4000f8e00ff */
[----:B------:R-:W-:-:S02]  /*1340*/  UIMAD.WIDE.U32 UR10, UR5, UR8, URZ ;  /* 0x00000008050a72a5 */ /* 0x000fc4000f8e00ff */
[----:B------:R-:W-:Y:S02]  /*1350*/  @UP1 USHF.R.U32.HI UR6, URZ, UR13, UR18 ;  /* 0x0000000dff061299 */ /* 0x000fe40008011612 */
[----:B------:R-:W-:Y:S02]  /*1360*/  UIMAD.WIDE.U32 UR16, UR29, UR12, URZ ;  /* 0x0000000c1d1072a5 */ /* 0x000fe4000f8e00ff */
[----:B------:R-:W-:Y:S01]  /*1370*/  UIMAD.WIDE.U32 UR18, UR6, UR8, URZ ;  /* 0x00000008061272a5 */ /* 0x000fe2000f8e00ff */
[----:B------:R-:W-:Y:S01]  /*1380*/  UMOV UR20, UR21 ;  /* 0x0000001500147c82 */ /* 0x000fe20008000000 */
[----:B------:R-:W-:Y:S01]  /*1390*/  UMOV UR10, UR11 ;  /* 0x0000000b000a7c82 */ /* 0x000fe20008000000 */
[----:B------:R-:W-:Y:S02]  /*13a0*/  USHF.R.U32.HI UR20, URZ, UR4, UR20 ;  /* 0x00000004ff147299 */ /* 0x000fe40008011614 */
[----:B------:R-:W-:Y:S02]  /*13b0*/  @UP2 USHF.R.U32.HI UR5, URZ, UR9, UR10 ;  /* 0x00000009ff052299 */ /* 0x000fe4000801160a */
[----:B------:R-:W-:Y:S01]  /*13c0*/  UMOV UR7, UR19 ;  /* 0x0000001300077c82 */ /* 0x000fe20008000000 */
[----:B------:R-:W-:Y:S01]  /*13d0*/  UMOV UR16, UR17 ;  /* 0x0000001100107c82 */ /* 0x000fe20008000000 */
[----:B------:R-:W-:-:S02]  /*13e0*/  @UP2 USHF.R.U32.HI UR6, URZ, UR9, UR7 ;  /* 0x00000009ff062299 */ /* 0x000fc40008011607 */
[----:B------:R-:W-:Y:S02]  /*13f0*/  USHF.R.U32.HI UR13, URZ, UR13, UR16 ;  /* 0x0000000dff0d7299 */ /* 0x000fe40008011610 */
[----:B------:R-:W-:Y:S02]  /*1400*/  USEL UR4, UR32, UR20, !UP0 ;  /* 0x0000001420047287 */ /* 0x000fe4000c000000 */
[----:B------:R-:W-:Y:S02]  /*1410*/  UIMAD UR7, UR5, UR23, URZ ;  /* 0x00000017050772a4 */ /* 0x000fe4000f8e02ff */
[----:B------:R-:W-:Y:S02]  /*1420*/  USEL UR5, UR29, UR13, !UP1 ;  /* 0x0000000d1d057287 */ /* 0x000fe4000c800000 */
[----:B------:R-:W-:Y:S02]  /*1430*/  UIMAD UR12, UR6, UR23, URZ ;  /* 0x00000017060c72a4 */ /* 0x000fe4000f8e02ff */
[----:B------:R-:W-:-:S02]  /*1440*/  UISETP.GE.AND UP0, UPT, UR4, UR7, UPT ;  /* 0x000000070400728c */ /* 0x000fc4000bf06270 */
[----:B------:R-:W-:Y:S02]  /*1450*/  UIMAD.WIDE.U32 UR10, UR4, UR8, URZ ;  /* 0x00000008040a72a5 */ /* 0x000fe4000f8e00ff */
[----:B------:R-:W-:Y:S02]  /*1460*/  UISETP.GE.OR UP0, UPT, UR5, UR12, UP0 ;  /* 0x0000000c0500728c */ /* 0x000fe40008706670 */
[----:B------:R-:W-:Y:S02]  /*1470*/  UIMAD.WIDE.U32 UR12, UR5, UR8, URZ ;  /* 0x00000008050c72a5 */ /* 0x000fe4000f8e00ff */
[----:B------:R-:W-:Y:S01]  /*1480*/  UIADD3 UR10, UPT, UPT, -UR4, URZ, URZ ;  /* 0x000000ff040a7290 */ /* 0x000fe2000fffe1ff */
[----:B------:R-:W-:Y:S01]  /*1490*/  UMOV UR8, UR11 ;  /* 0x0000000b00087c82 */ /* 0x000fe20008000000 */
[----:B------:R-:W-:Y:S02]  /*14a0*/  UIADD3 UR11, UPT, UPT, -UR5, URZ, URZ ;  /* 0x000000ff050b7290 */ /* 0x000fe4000fffe1ff */
[----:B------:R-:W-:-:S03]  /*14b0*/  USHF.R.U32.HI UR8, URZ, UR9, UR8 ;  /* 0x00000009ff087299 */ /* 0x000fc60008011608 */
[----:B------:R-:W-:Y:S01]  /*14c0*/  @!UP0 UMOV UR7, UR13 ;  /* 0x0000000d00078c82 */ /* 0x000fe20008000000 */
[----:B------:R-:W-:Y:S02]  /*14d0*/  UIMAD UR32, UR14, UR10, UR32 ;  /* 0x0000000a0e2072a4 */ /* 0x000fe4000f8e0220 */
[----:B------:R-:W-:Y:S02]  /*14e0*/  USEL UR8, UR4, UR8, !UP2 ;  /* 0x0000000804087287 */ /* 0x000fe4000d000000 */
[----:B------:R-:W-:Y:S02]  /*14f0*/  @!UP0 USHF.R.U32.HI UR7, URZ, UR9, UR7 ;  /* 0x00000009ff078299 */ /* 0x000fe40008011607 */
[----:B------:R-:W-:Y:S02]  /*1500*/  UIADD3 UR9, UPT, UPT, -UR8, URZ, URZ ;  /* 0x000000ff08097290 */ /* 0x000fe4000fffe1ff */
[----:B------:R-:W-:Y:S02]  /*1510*/  @!UP0 USEL UR7, UR5, UR7, !UP2 ;  /* 0x0000000705078287 */ /* 0x000fe4000d000000 */
[----:B------:R-:W-:-:S02]  /*1520*/  UIMAD UR9, UR23, UR9, UR4 ;  /* 0x00000009170972a4 */ /* 0x000fc4000f8e0204 */
[----:B------:R-:W-:Y:S02]  /*1530*/  @!UP0 UIADD3 UR8, UPT, UPT, UR8, -UR7, URZ ;  /* 0x8000000708088290 */ /* 0x000fe4000fffe0ff */
[----:B------:R-:W-:Y:S02]  /*1540*/  @!UP0 UIMAD UR6, UR9, UR6, UR7 ;  /* 0x00000006090682a4 */ /* 0x000fe4000f8e0207 */
[----:B------:R-:W-:Y:S02]  /*1550*/  @!UP0 UIMAD UR4, UR8, UR23, UR5 ;  /* 0x00000017080482a4 */ /* 0x000fe4000f8e0205 */
[----:B------:R-:W-:Y:S02]  /*1560*/  UIMAD UR29, UR30, UR11, UR29 ;  /* 0x0000000b1e1d72a4 */ /* 0x000fe4000f8e021d */
[----:B------:R-:W-:Y:S01]  /*1570*/  UIMAD UR32, UR4, UR14, UR32 ;  /* 0x0000000e042072a4 */ /* 0x000fe2000f8e0220 */
[----:B------:R-:W-:Y:S02]  /*1580*/  @!UP0 UMOV UR5, UR6 ;  /* 0x0000000600058c82 */ /* 0x000fe40008000000 */
[----:B------:R-:W-:-:S12]  /*1590*/  UIMAD UR29, UR5, UR30, UR29 ;  /* 0x0000001e051d72a4 */ /* 0x000fd8000f8e021d */
.L_x_18:
[----:B------:R-:W-:Y:S02]  /*15a0*/  UISETP.NE.AND UP1, UPT, UR31, 0x1, UPT ;  /* 0x000000011f00788c */ /* 0x000fe4000bf25270 */
[----:B------:R-:W-:Y:S02]  /*15b0*/  ULOP3.LUT UR24, UR24, 0xffff, URZ, 0xc0, !UPT ;  /* 0x0000ffff18187892 */ /* 0x000fe4000f8ec0ff */
[----:B------:R-:W-:Y:S02]  /*15c0*/  ULOP3.LUT UR21, UR25, 0xffff, URZ, 0xc0, !UPT ;  /* 0x0000ffff19157892 */ /* 0x000fe4000f8ec0ff */
[----:B------:R-:W-:Y:S02]  /*15d0*/  UISETP.NE.AND UP0, UPT, UR22, 0x2, UPT ;  /* 0x000000021600788c */ /* 0x000fe4000bf05270 */
[----:B------:R-:W-:Y:S02]  /*15e0*/  ULOP3.LUT UR28, UR28, 0x800, URZ, 0xc0, !UPT ;  /* 0x000008001c1c7892 */ /* 0x000fe4000f8ec0ff */
[----:B------:R-:W-:-:S02]  /*15f0*/  ULOP3.LUT UR27, UR27, 0x800, URZ, 0xc0, !UPT ;  /* 0x000008001b1b7892 */ /* 0x000fc4000f8ec0ff */
[----:B------:R-:W-:Y:S02]  /*1600*/  USHF.L.U32 UR24, UR35, UR24, URZ ;  /* 0x0000001823187299 */ /* 0x000fe400080006ff */
[----:B------:R-:W-:Y:S01]  /*1610*/  USHF.L.U32 UR21, UR34, UR21, URZ ;  /* 0x0000001522157299 */ /* 0x000fe200080006ff */
[----:B------:R-:W-:Y:S11]  /*1620*/  BRA.U UP1, `(.L_x_19) ;  /* 0x0000000101447547 */ /* 0x000ff6000b800000 */
[----:B------:R-:W2:Y:S01]  /*1630*/  LDCU.128 UR8, c[0x0][0xb10] ;  /* 0x00016200ff0877ac */ /* 0x000ea20008000c00 */
[----:B------:R-:W3:Y:S01]  /*1640*/  LDCU UR12, c[0x0][0xb0c] ;  /* 0x00016180ff0c77ac */ /* 0x000ee20008000800 */
[----:B------:R-:W4:Y:S01]  /*1650*/  LDCU UR13, c[0x0][0xb20] ;  /* 0x00016400ff0d77ac */ /* 0x000f220008000800 */
[----:B--2---:R-:W-:Y:S02]  /*1660*/  UIMAD.WIDE.U32 UR6, UR29, UR8, URZ ;  /* 0x000000081d0672a5 */ /* 0x004fe4000f8e00ff */
[----:B------:R-:W-:Y:S02]  /*1670*/  UIMAD.WIDE.U32 UR4, UR32, UR11, URZ ;  /* 0x0000000b200472a5 */ /* 0x000fe4000f8e00ff */
[----:B---3--:R-:W-:Y:S02]  /*1680*/  UISETP.NE.AND UP2, UPT, UR12, 0x1, UPT ;  /* 0x000000010c00788c */ /* 0x008fe4000bf45270 */
[----:B------:R-:W-:Y:S01]  /*1690*/  UISETP.NE.AND UP1, UPT, UR10, 0x1, UPT ;  /* 0x000000010a00788c */ /* 0x000fe2000bf25270 */
[----:B------:R-:W-:-:S02]  /*16a0*/  UMOV UR6, UR7 ;  /* 0x0000000700067c82 */ /* 0x000fc40008000000 */
[----:B------:R-:W-:Y:S01]  /*16b0*/  UMOV UR4, UR5 ;  /* 0x0000000500047c82 */ /* 0x000fe20008000000 */
[----:B------:R-:W-:Y:S02]  /*16c0*/  USHF.R.U32.HI UR9, URZ, UR9, UR6 ;  /* 0x00000009ff097299 */ /* 0x000fe40008011606 */
[----:B----4-:R-:W-:Y:S02]  /*16d0*/  USHF.R.U32.HI UR4, URZ, UR13, UR4 ;  /* 0x0000000dff047299 */ /* 0x010fe40008011604 */
[----:B------:R-:W-:Y:S02]  /*16e0*/  USEL UR5, UR29, UR9, !UP2 ;  /* 0x000000091d057287 */ /* 0x000fe4000d000000 */
[----:B------:R-:W-:-:S04]  /*16f0*/  USEL UR4, UR32, UR4, !UP1 ;  /* 0x0000000420047287 */ /* 0x000fc8000c800000 */
[----:B------:R-:W-:Y:S02]  /*1700*/  UIADD3 UR6, UPT, UPT, UR5, -UR4, URZ ;  /* 0x8000000405067290 */ /* 0x000fe4000fffe0ff */
[----:B------:R-:W-:Y:S02]  /*1710*/  UIADD3 UR4, UPT, UPT, -UR5, UR4, URZ ;  /* 0x0000000405047290 */ /* 0x000fe4000fffe1ff */
[----:B------:R-:W-:Y:S02]  /*1720*/  UIMAD UR32, UR6, UR10, UR32 ;  /* 0x0000000a062072a4 */ /* 0x000fe4000f8e0220 */
[----:B------:R-:W-:-:S12]  /*1730*/  UIMAD UR29, UR4, UR12, UR29 ;  /* 0x0000000c041d72a4 */ /* 0x000fd8000f8e021d */
.L_x_19:
[----:B------:R-:W-:Y:S05]  /*1740*/  BRA.U !UP5, `(.L_x_20) ;  /* 0x000000010d0c7547 */ /* 0x000fea000b800000 */
[----:B------:R-:W-:Y:S01]  /*1750*/  UCGABAR_WAIT ;  /* 0x0000000000007dc7 */ /* 0x000fe20008000000 */
[----:B------:R-:W-:Y:S01]  /*1760*/  CCTL.IVALL ;  /* 0x00000000ff00798f */ /* 0x000fe20002000000 */
[----:B------:R-:W-:Y:S05]  /*1770*/  BRA `(.L_x_21) ;  /* 0x0000000000047947 */ /* 0x000fea0003800000 */
.L_x_20:
[----:B------:R-:W-:Y:S06]  /*1780*/  BAR.SYNC.DEFER_BLOCKING 0x0 ;  /* 0x0000000000007b1d */ /* 0x000fec0000010000 */
.L_x_21:
[----:B------:R-:W-:Y:S05]  /*1790*/  BRA.U UP0, `(.L_x_22) ;  /* 0x0000001500107547 */ /* 0x000fea000b800000 */
[----:B------:R-:W2:Y:S01]  /*17a0*/  LDCU UR6, c[0x0][0x38c] ;  /* 0x00007180ff0677ac */ /* 0x000ea20008000800 */
[----:B------:R-:W-:Y:S01]  /*17b0*/  PLOP3.LUT P1, PT, PT, PT, UP3, 0x80, 0x8 ;  /* 0x000000000008781c */ /* 0x000fe20003f2f038 */
[----:B------:R-:W-:Y:S01]  /*17c0*/  IMAD.MOV.U32 R12, RZ, RZ, 0x1 ;  /* 0x00000001ff0c7424 */ /* 0x000fe200078e00ff */
[----:B------:R-:W-:Y:S01]  /*17d0*/  ISETP.EQ.OR P2, PT, R0, RZ, P3 ;  /* 0x000000ff0000720c */ /* 0x000fe20001f42670 */
[----:B------:R-:W-:Y:S01]  /*17e0*/  UISETP.NE.AND UP1, UPT, UR22, URZ, UPT ;  /* 0x000000ff1600728c */ /* 0x000fe2000bf25270 */
[----:B------:R-:W-:Y:S02]  /*17f0*/  PLOP3.LUT P1, PT, P1, PT, PT, 0x8, 0x80 ;  /* 0x000000000080781c */ /* 0x000fe40000f2e170 */
[----:B------:R-:W-:Y:S01]  /*1800*/  CS2R R10, SRZ ;  /* 0x00000000000a7805 */ /* 0x000fe2000001ff00 */
[----:B------:R-:W-:Y:S01]  /*1810*/  IMAD.MOV.U32 R9, RZ, RZ, RZ ;  /* 0x000000ffff097224 */ /* 0x000fe200078e00ff */
[----:B------:R-:W3:Y:S01]  /*1820*/  LDCU UR41, c[0x0][0x370] ;  /* 0x00006e00ff2977ac */ /* 0x000ee20008000800 */
[----:B------:R-:W-:Y:S01]  /*1830*/  IMAD.MOV.U32 R8, RZ, RZ, 0x1 ;  /* 0x00000001ff087424 */ /* 0x000fe200078e00ff */
[----:B------:R-:W4:Y:S01]  /*1840*/  LDCU.64 UR30, c[0x0][0x348] ;  /* 0x00006900ff1e77ac */ /* 0x000f220008000a00 */
[----:B------:R-:W1:Y:S01]  /*1850*/  LDCU UR39, c[0x0][0x374] ;  /* 0x00006e80ff2777ac */ /* 0x000e620008000800 */
[----:B--2---:R-:W-:-:S02]  /*1860*/  UIADD3 UR5, UPT, UPT, UR6, 0x3f, URZ ;  /* 0x0000003f06057890 */ /* 0x004fc4000fffe0ff */
[----:B------:R-:W-:Y:S02]  /*1870*/  UIADD3 UR47, UPT, UPT, UR6, 0x7e, URZ ;  /* 0x0000007e062f7890 */ /* 0x000fe4000fffe0ff */
[----:B------:R-:W-:-:S04]  /*1880*/  USHF.R.S32.HI UR4, URZ, 0x1f, UR5 ;  /* 0x0000001fff047899 */ /* 0x000fc80008011405 */
[----:B------:R-:W-:Y:S02]  /*1890*/  ULEA.HI UR4, UR4, UR5, URZ, 0x6 ;  /* 0x0000000504047291 */ /* 0x000fe4000f8f30ff */
[----:B------:R-:W-:Y:S02]  /*18a0*/  USHF.L.U32 UR5, UR26, 0x5, URZ ;  /* 0x000000051a057899 */ /* 0x000fe400080006ff */
[----:B------:R-:W-:Y:S02]  /*18b0*/  USHF.R.S32.HI UR43, URZ, 0x6, UR4 ;  /* 0x00000006ff2b7899 */ /* 0x000fe40008011404 */
[----:B------:R-:W-:Y:S02]  /*18c0*/  UIADD3 UR4, UPT, UPT, UR6, -0x1, URZ ;  /* 0xffffffff06047890 */ /* 0x000fe4000fffe0ff */
[----:B------:R-:W-:Y:S02]  /*18d0*/  UISETP.LT.U32.AND UP0, UPT, UR43, 0x5, UPT ;  /* 0x000000052b00788c */ /* 0x000fe4000bf01070 */
[----:B------:R-:W-:-:S02]  /*18e0*/  UISETP.GE.U32.AND UP2, UPT, UR4, -0x7f, UPT ;  /* 0xffffff810400788c */ /* 0x000fc4000bf46070 */
[----:B------:R-:W-:Y:S02]  /*18f0*/  USEL UR42, UR43, 0x5, UP0 ;  /* 0x000000052b2a7887 */ /* 0x000fe40008000000 */
[----:B------:R-:W-:Y:S02]  /*1900*/  ULOP3.LUT UR44, UR5, 0x20, URZ, 0xe2, !UPT ;  /* 0x00000020052c7892 */ /* 0x000fe4000f8ee2ff */
[----:B------:R-:W-:Y:S02]  /*1910*/  UIADD3 UR25, UPT, UPT, UR42, -0x1, URZ ;  /* 0xffffffff2a197890 */ /* 0x000fe4000fffe0ff */
[----:B------:R-:W-:Y:S02]  /*1920*/  USEL UR26, UR33, 0x2, UP1 ;  /* 0x00000002211a7887 */ /* 0x000fe40008800000 */
[----:B------:R-:W-:Y:S02]  /*1930*/  UIADD3 UR45, UPT, UPT, UR43, -UR42, URZ ;  /* 0x8000002a2b2d7290 */ /* 0x000fe4000fffe0ff */
[----:B------:R-:W-:Y:S01]  /*1940*/  @UP2 UIADD3 UR25, UPT, UPT, UR42, URZ, URZ ;  /* 0x000000ff2a192290 */ /* 0x000fe2000fffe0ff */
[----:B------:R-:W-:-:S03]  /*1950*/  UMOV UR5, URZ ;  /* 0x000000ff00057c82 */ /* 0x000fc60008000000 */
[----:B-1-34-:R-:W-:-:S12]  /*1960*/  UIADD3 UR25, UPT, UPT, UR25, 0x1, URZ ;  /* 0x0000000119197890 */ /* 0x01afd8000fffe0ff */
.L_x_42:
[----:B------:R-:W-:Y:S01]  /*1970*/  UISETP.NE.AND UP0, UPT, UR54, URZ, UPT ;  /* 0x000000ff3600728c */ /* 0x000fe2000bf05270 */
[----:B------:R-:W1:Y:S08]  /*1980*/  S2UR UR54, SR_CgaCtaId ;  /* 0x00000000003679c3 */ /* 0x000e700000008800 */
[----:B------:R-:W-:Y:S05]  /*1990*/  BRA.U UP0, `(.L_x_23) ;  /* 0x0000000100347547 */ /* 0x000fea000b800000 */
[----:B------:R-:W2:Y:S01]  /*19a0*/  S2R R0, SR_CgaCtaId ;  /* 0x0000000000007919 */ /* 0x000ea20000008800 */
[----:B------:R-:W-:-:S04]  /*19b0*/  MOV R2, 0x400 ;  /* 0x0000040000027802 */ /* 0x000fc80000000f00 */
[----:B--2---:R-:W-:Y:S02]  /*19c0*/  LEA R0, R0, R2, 0x18 ;  /* 0x0000000200007211 */ /* 0x004fe400078ec0ff */
[----:B------:R-:W-:-:S03]  /*19d0*/  SHF.L.U32 R2, R8, 0x1f, RZ ;  /* 0x0000001f08027819 */ /* 0x000fc600000006ff */
[----:B------:R-:W-:-:S04]  /*19e0*/  IMAD R0, R9, 0x8, R0 ;  /* 0x0000000809007824 */ /* 0x000fc800078e0200 */
[----:B------:R-:W2:Y:S02]  /*19f0*/  SYNCS.PHASECHK.TRANS64.TRYWAIT P0, [R0+URZ+0x100], R2 ;  /* 0x00010002000075a7 */ /* 0x000ea400080011ff */
[----:B--2---:R-:W-:Y:S05]  /*1a00*/  @!P0 BRA `(.L_x_24) ;  /* 0x0000005c00608947 */ /* 0x004fea0003800000 */
.L_x_123:
[----:B------:R-:W-:Y:S01]  /*1a10*/  VIADD R9, R9, 0x1 ;  /* 0x0000000109097836 */ /* 0x000fe20000000000 */
[----:B------:R2:W-:Y:S04]  /*1a20*/  SYNCS.ARRIVE.TRANS64.A1T0 RZ, [R0+URZ+0xf0], RZ ;  /* 0x0000f0ff00ff79a7 */ /* 0x0005e800081000ff */
[----:B------:R-:W-:-:S04]  /*1a30*/  ISETP.NE.AND P0, PT, R9, 0x2, PT ;  /* 0x000000020900780c */ /* 0x000fc80003f05270 */
[----:B------:R-:W-:Y:S02]  /*1a40*/  SEL R9, R9, RZ, P0 ;  /* 0x000000ff09097207 */ /* 0x000fe40000000000 */
[----:B--2---:R-:W-:-:S04]  /*1a50*/  SEL R0, RZ, 0x1, P0 ;  /* 0x00000001ff007807 */ /* 0x004fc80000000000 */
[----:B------:R-:W-:-:S07]  /*1a60*/  LOP3.LUT R8, R8, R0, RZ, 0x3c, !PT ;  /* 0x0000000008087212 */ /* 0x000fce00078e3cff */
.L_x_23:
[----:B------:R-:W-:Y:S01]  /*1a70*/  UMOV UR6, 0x400 ;  /* 0x0000040000067882 */ /* 0x000fe20000000000 */
[----:B------:R-:W-:Y:S01]  /*1a80*/  SHF.L.U32 R0, R12, 0x1f, RZ ;  /* 0x0000001f0c007819 */ /* 0x000fe200000006ff */
[----:B-1----:R-:W-:Y:S02]  /*1a90*/  ULEA UR6, UR54, UR6, 0x18 ;  /* 0x0000000636067291 */ /* 0x002fe4000f8ec0ff */
[----:B------:R-:W-:Y:S02]  /*1aa0*/  UISETP.GE.U32.AND UP0, UPT, UR47, 0x7f, UPT ;  /* 0x0000007f2f00788c */ /* 0x000fe4000bf06070 */
[----:B------:R-:W-:Y:S02]  /*1ab0*/  ULEA UR4, UR5, UR6, 0x3 ;  /* 0x0000000605047291 */ /* 0x000fe4000f8e18ff */
[----:B------:R-:W-:Y:S02]  /*1ac0*/  ULEA UR11, UR32, UR46, 0x1 ;  /* 0x0000002e200b7291 */ /* 0x000fe4000f8e08ff */
[----:B------:R-:W-:-:S02]  /*1ad0*/  ULEA UR35, UR29, UR44, 0x6 ;  /* 0x0000002c1d237291 */ /* 0x000fc4000f8e30ff */
[----:B------:R-:W-:Y:S01]  /*1ae0*/  USHF.L.U32 UR11, UR11, 0x5, URZ ;  /* 0x000000050b0b7899 */ /* 0x000fe200080006ff */
[----:B------:R-:W-:Y:S02]  /*1af0*/  UMOV UR13, URZ ;  /* 0x000000ff000d7c82 */ /* 0x000fe40008000000 */
[----:B------:R1:W2:Y:S01]  /*1b00*/  SYNCS.PHASECHK.TRANS64.TRYWAIT P0, [UR4+0x28], R0 ;  /* 0x00002800ff0075a7 */ /* 0x0002a20008001104 */
[----:B------:R-:W-:Y:S08]  /*1b10*/  BRA.U !UP0, `(.L_x_25) ;  /* 0x0000000108cc7547 */ /* 0x000ff0000b800000 */
[----:B------:R-:W-:Y:S01]  /*1b20*/  UMOV UR7, URZ ;  /* 0x000000ff00077c82 */ /* 0x000fe20008000000 */
[----:B------:R-:W-:-:S05]  /*1b30*/  UMOV UR4, UR5 ;  /* 0x0000000500047c82 */ /* 0x000fca0008000000 */
.L_x_31:
[----:B------:R-:W-:Y:S01]  /*1b40*/  ULEA UR33, UR4, UR6, 0x3 ;  /* 0x0000000604217291 */ /* 0x000fe2000f8e18ff */
[----:B------:R-:W-:Y:S01]  /*1b50*/  @!P3 MOV R2, 0x4000 ;  /* 0x000040000002b802 */ /* 0x000fe20000000f00 */
[----:B--2-4-:R-:W-:Y:S10]  /*1b60*/  @P0 BRA `(.L_x_26) ;  /* 0x00000000000c0947 */ /* 0x014ff40003800000 */
[----:B------:R-:W-:-:S04]  /*1b70*/  SHF.L.U32 R3, R12, 0x1f, RZ ;  /* 0x0000001f0c037819 */ /* 0x000fc800000006ff */
[----:B------:R-:W2:Y:S02]  /*1b80*/  SYNCS.PHASECHK.TRANS64.TRYWAIT P0, [UR33+0x28], R3 ;  /* 0x00002803ff0075a7 */ /* 0x000ea40008001121 */
[----:B--2---:R-:W-:Y:S05]  /*1b90*/  @!P0 BRA `(.L_x_27) ;  /* 0x0000005c00108947 */ /* 0x004fea0003800000 */
.L_x_26:
[----:B------:R2:W-:Y:S01]  /*1ba0*/  @!P3 SYNCS.ARRIVE.TRANS64 RZ, [UR33], R2 ;  /* 0x00000002ffffb9a7 */ /* 0x0005e20008000021 */
[----:B------:R-:W-:-:S04]  /*1bb0*/  ULOP3.LUT UR5, UR26, 0x2, URZ, 0xfc, !UPT ;  /* 0x000000021a057892 */ /* 0x000fc8000f8efcff */
[----:B------:R-:W-:-:S09]  /*1bc0*/  UISETP.NE.AND UP0, UPT, UR5, 0x2, UPT ;  /* 0x000000020500788c */ /* 0x000fd2000bf05270 */
[----:B------:R-:W-:Y:S05]  /*1bd0*/  BRA.U UP0, `(.L_x_28) ;  /* 0x0000000100047547 */ /* 0x000fea000b800000 */
[----:B------:R-:W-:Y:S05]  /*1be0*/  BPT.TRAP 0x1 ;  /* 0x000000040000795c */ /* 0x000fea0000300000 */
.L_x_28:
[----:B------:R-:W-:Y:S04]  /*1bf0*/  BSSY.RECONVERGENT B0, `(.L_x_29) ;  /* 0x0000003000007945 */ /* 0x000fe80003800200 */
[----:B------:R-:W-:Y:S05]  /*1c00*/  @P2 BRA `(.L_x_30) ;  /* 0x0000000000042947 */ /* 0x000fea0003800000 */
[----:B------:R-:W-:Y:S05]  /*1c10*/  BPT.TRAP 0x1 ;  /* 0x000000040000795c */ /* 0x000fea0000300000 */
.L_x_30:
[----:B------:R-:W-:Y:S05]  /*1c20*/  BSYNC.RECONVERGENT B0 ;  /* 0x0000000000007941 */ /* 0x000fea0003800200 */
.L_x_29:
[----:B------:R-:W-:Y:S02]  /*1c30*/  UIADD3 UR5, UPT, UPT, UR4, 0x1, URZ ;  /* 0x0000000104057890 */ /* 0x000fe4000fffe0ff */
[----:B------:R-:W-:Y:S02]  /*1c40*/  USHF.L.U32 UR4, UR4, 0xc, URZ ;  /* 0x0000000c04047899 */ /* 0x000fe400080006ff */
[----:B------:R-:W-:Y:S02]  /*1c50*/  UISETP.NE.AND UP0, UPT, UR5, 0x5, UPT ;  /* 0x000000050500788c */ /* 0x000fe4000bf05270 */
[----:B------:R-:W-:Y:S02]  /*1c60*/  ULOP3.LUT UR32, UR28, UR4, URZ, 0xfc, !UPT ;  /* 0x000000041c207292 */ /* 0x000fe4000f8efcff */
[----:B------:R-:W-:Y:S02]  /*1c70*/  USEL UR9, URZ, 0x1, UP0 ;  /* 0x00000001ff097887 */ /* 0x000fe40008000000 */
[----:B------:R-:W-:-:S02]  /*1c80*/  USEL UR5, UR5, URZ, UP0 ;  /* 0x000000ff05057287 */ /* 0x000fc40008000000 */
[----:B------:R-:W-:Y:S02]  /*1c90*/  UIADD3 UR14, UP0, UPT, UR30, 0x180, URZ ;  /* 0x000001801e0e7890 */ /* 0x000fe4000ff1e0ff */
[----:B------:R-:W-:Y:S01]  /*1ca0*/  ULEA UR8, UR5, UR6, 0x3 ;  /* 0x0000000605087291 */ /* 0x000fe2000f8e18ff */
[----:B------:R-:W-:Y:S01]  /*1cb0*/  LOP3.LUT R12, R12, UR9, RZ, 0x3c, !PT ;  /* 0x000000090c0c7c12 */ /* 0x000fe2000f8e3cff */
[----:B------:R-:W-:Y:S02]  /*1cc0*/  ULOP3.LUT UR4, UR27, UR4, URZ, 0xfc, !UPT ;  /* 0x000000041b047292 */ /* 0x000fe4000f8efcff */
[----:B------:R-:W-:Y:S01]  /*1cd0*/  USHF.L.U32 UR34, UR7, 0x6, URZ ;  /* 0x0000000607227899 */ /* 0x000fe200080006ff */
[----:B-1----:R-:W-:Y:S01]  /*1ce0*/  SHF.L.U32 R0, R12, 0x1f, RZ ;  /* 0x0000001f0c007819 */ /* 0x002fe200000006ff */
[----:B------:R-:W-:Y:S02]  /*1cf0*/  UIADD3 UR7, UPT, UPT, UR7, 0x1, URZ ;  /* 0x0000000107077890 */ /* 0x000fe4000fffe0ff */
[----:B------:R-:W-:Y:S01]  /*1d00*/  UIADD3 UR16, UP1, UPT, UR30, 0x80, URZ ;  /* 0x000000801e107890 */ /* 0x000fe2000ff3e0ff */
[----:B------:R3:W4:Y:S01]  /*1d10*/  SYNCS.PHASECHK.TRANS64.TRYWAIT P0, [UR8+0x28], R0 ;  /* 0x00002800ff0075a7 */ /* 0x0007220008001108 */
[----:B------:R-:W-:-:S02]  /*1d20*/  ULEA UR32, UR32, UR6, 0x1 ;  /* 0x0000000620207291 */ /* 0x000fc4000f8e08ff */
[----:B------:R-:W-:Y:S02]  /*1d30*/  ULEA UR4, UR4, UR6, 0x1 ;  /* 0x0000000604047291 */ /* 0x000fe4000f8e08ff */
[----:B------:R-:W-:Y:S02]  /*1d40*/  UIADD3.X UR15, UPT, UPT, URZ, UR31, URZ, UP0, !UPT ;  /* 0x0000001fff0f7290 */ /* 0x000fe400087fe4ff */
[----:B------:R-:W-:Y:S02]  /*1d50*/  UISETP.NE.AND UP0, UPT, UR7, UR25, UPT ;  /* 0x000000190700728c */ /* 0x000fe4000bf05270 */
[----:B------:R-:W-:Y:S02]  /*1d60*/  UIADD3.X UR17, UPT, UPT, URZ, UR31, URZ, UP1, !UPT ;  /* 0x0000001fff117290 */ /* 0x000fe40008ffe4ff */
[----:B------:R-:W-:Y:S02]  /*1d70*/  UIADD3 UR32, UPT, UPT, UR32, 0x3400, URZ ;  /* 0x0000340020207890 */ /* 0x000fe4000fffe0ff */
[----:B------:R-:W-:-:S02]  /*1d80*/  UIADD3 UR8, UPT, UPT, UR4, 0xd400, URZ ;  /* 0x0000d40004087890 */ /* 0x000fc4000fffe0ff */
[----:B------:R-:W-:Y:S02]  /*1d90*/  UPRMT UR13, URZ, 0x5410, UR24 ;  /* 0x00005410ff0d7896 */ /* 0x000fe40008000018 */
[----:B------:R-:W-:Y:S01]  /*1da0*/  UPRMT UR4, URZ, 0x5410, UR21 ;  /* 0x00005410ff047896 */ /* 0x000fe20008000015 */
[----:B------:R-:W-:Y:S01]  /*1db0*/  UMOV UR18, 0x0 ;  /* 0x0000000000127882 */ /* 0x000fe20000000000 */
[----:B------:R-:W-:Y:S01]  /*1dc0*/  UMOV UR19, 0x10000000 ;  /* 0x1000000000137882 */ /* 0x000fe20000000000 */
[----:B------:R-:W-:Y:S01]  /*1dd0*/  UMOV UR12, UR36 ;  /* 0x00000024000c7c82 */ /* 0x000fe20008000000 */
[----:B------:R-:W-:Y:S01]  /*1de0*/  UMOV UR9, UR33 ;  /* 0x0000002100097c82 */ /* 0x000fe20008000000 */
[----:B------:R-:W-:Y:S02]  /*1df0*/  UMOV UR10, UR34 ;  /* 0x00000022000a7c82 */ /* 0x000fe40008000000 */
[----:B------:R1:W-:Y:S02]  /*1e00*/  UTMALDG.3D.MULTICAST [UR32], [UR16], UR13, desc[UR18] ;  /* 0x00001220100073b4 */ /* 0x0003e4000801180d */
[----:B------:R2:W-:Y:S01]  /*1e10*/  UTMALDG.3D.MULTICAST [UR8], [UR14], UR4, desc[UR18] ;  /* 0x000012080e0073b4 */ /* 0x0005e20008011804 */
[----:B-1----:R-:W-:Y:S01]  /*1e20*/  UMOV UR13, UR25 ;  /* 0x00000019000d7c82 */ /* 0x002fe20008000000 */
[----:B--2---:R-:W-:Y:S01]  /*1e30*/  UMOV UR4, UR5 ;  /* 0x0000000500047c82 */ /* 0x004fe20008000000 */
[----:B---3--:R-:W-:Y:S05]  /*1e40*/  BRA.U UP0, `(.L_x_31) ;  /* 0xfffffffd003c7547 */ /* 0x008fea000b83ffff */
.L_x_25:
[----:B------:R-:W-:Y:S01]  /*1e50*/  ULEA UR4, UR5, UR6, 0x3 ;  /* 0x0000000605047291 */ /* 0x000fe2000f8e18ff */
[----:B-1----:R-:W-:Y:S01]  /*1e60*/  SHF.L.U32 R0, R12, 0x1f, RZ ;  /* 0x0000001f0c007819 */ /* 0x002fe200000006ff */
[----:B------:R-:W-:Y:S01]  /*1e70*/  @!P1 SYNCS.ARRIVE.TRANS64.A1T0 RZ, [UR6+0x88], RZ ;  /* 0x000088ffffff99a7 */ /* 0x000fe20008100006 */
[----:B------:R-:W-:-:S06]  /*1e80*/  UISETP.GT.AND UP0, UPT, UR43, UR42, UPT ;  /* 0x0000002a2b00728c */ /* 0x000fcc000bf04270 */
[----:B--2-4-:R1:W2:Y:S03]  /*1e90*/  SYNCS.PHASECHK.TRANS64.TRYWAIT P0, [UR4+0x28], R0 ;  /* 0x00002800ff0075a7 */ /* 0x0142a60008001104 */
[----:B------:R-:W-:Y:S05]  /*1ea0*/  BRA.U !UP0, `(.L_x_32) ;  /* 0x0000000108d07547 */ /* 0x000fea000b800000 */
[----:B------:R-:W-:Y:S01]  /*1eb0*/  UIADD3 UR29, UPT, UPT, UR45, UR13, URZ ;  /* 0x0000000d2d1d7290 */ /* 0x000fe2000fffe0ff */
[----:B------:R-:W-:-:S11]  /*1ec0*/  UMOV UR4, UR5 ;  /* 0x0000000500047c82 */ /* 0x000fd60008000000 */
.L_x_38:
[----:B------:R-:W-:Y:S01]  /*1ed0*/  ULEA UR17, UR4, UR6, 0x3 ;  /* 0x0000000604117291 */ /* 0x000fe2000f8e18ff */
[----:B--2---:R-:W-:Y:S01]  /*1ee0*/  @!P3 MOV R2, 0x4000 ;  /* 0x000040000002b802 */ /* 0x004fe20000000f00 */
[----:B--2-4-:R-:W-:Y:S10]  /*1ef0*/  @P0 BRA `(.L_x_33) ;  /* 0x00000000000c0947 */ /* 0x014ff40003800000 */
[----:B------:R-:W-:-:S04]  /*1f00*/  SHF.L.U32 R3, R12, 0x1f, RZ ;  /* 0x0000001f0c037819 */ /* 0x000fc800000006ff */
[----:B------:R-:W2:Y:S02]  /*1f10*/  SYNCS.PHASECHK.TRANS64.TRYWAIT P0, [UR17+0x28], R3 ;  /* 0x00002803ff0075a7 */ /* 0x000ea40008001111 */
[----:B--2---:R-:W-:Y:S05]  /*1f20*/  @!P0 BRA `(.L_x_34) ;  /* 0x0000005800448947 */ /* 0x004fea0003800000 */
.L_x_33:
[----:B------:R2:W-:Y:S01]  /*1f30*/  @!P3 SYNCS.ARRIVE.TRANS64 RZ, [UR17], R2 ;  /* 0x00000002ffffb9a7 */ /* 0x0005e20008000011 */
[----:B------:R-:W-:-:S04]  /*1f40*/  ULOP3.LUT UR5, UR26, 0x2, URZ, 0xfc, !UPT ;  /* 0x000000021a057892 */ /* 0x000fc8000f8efcff */
[----:B------:R-:W-:-:S09]  /*1f50*/  UISETP.NE.AND UP0, UPT, UR5, 0x2, UPT ;  /* 0x000000020500788c */ /* 0x000fd2000bf05270 */
[----:B------:R-:W-:Y:S05]  /*1f60*/  BRA.U UP0, `(.L_x_35) ;  /* 0x0000000100047547 */ /* 0x000fea000b800000 */
[----:B------:R-:W-:Y:S05]  /*1f70*/  BPT.TRAP 0x1 ;  /* 0x000000040000795c */ /* 0x000fea0000300000 */
.L_x_35:
[----:B------:R-:W-:Y:S04]  /*1f80*/  BSSY.RECONVERGENT B0, `(.L_x_36) ;  /* 0x0000003000007945 */ /* 0x000fe80003800200 */
[----:B------:R-:W-:Y:S05]  /*1f90*/  @P2 BRA `(.L_x_37) ;  /* 0x0000000000042947 */ /* 0x000fea0003800000 */
[----:B------:R-:W-:Y:S05]  /*1fa0*/  BPT.TRAP 0x1 ;  /* 0x000000040000795c */ /* 0x000fea0000300000 */
.L_x_37:
[----:B------:R-:W-:Y:S05]  /*1fb0*/  BSYNC.RECONVERGENT B0 ;  /* 0x0000000000007941 */ /* 0x000fea0003800200 */
.L_x_36:
[----:B------:R-:W-:Y:S02]  /*1fc0*/  UIADD3 UR5, UPT, UPT, UR4, 0x1, URZ ;  /* 0x0000000104057890 */ /* 0x000fe4000fffe0ff */
[----:B------:R-:W-:Y:S02]  /*1fd0*/  USHF.L.U32 UR4, UR4, 0xc, URZ ;  /* 0x0000000c04047899 */ /* 0x000fe400080006ff */
[----:B------:R-:W-:Y:S02]  /*1fe0*/  UISETP.NE.AND UP0, UPT, UR5, 0x5, UPT ;  /* 0x000000050500788c */ /* 0x000fe4000bf05270 */
[----:B------:R-:W-:Y:S02]  /*1ff0*/  USHF.L.U32 UR18, UR13, 0x6, URZ ;  /* 0x000000060d127899 */ /* 0x000fe400080006ff */
[----:B------:R-:W-:Y:S02]  /*2000*/  USEL UR8, URZ, 0x1, UP0 ;  /* 0x00000001ff087887 */ /* 0x000fe40008000000 */
[----:B------:R-:W-:-:S02]  /*2010*/  USEL UR5, UR5, URZ, UP0 ;  /* 0x000000ff05057287 */ /* 0x000fc40008000000 */
[----:B------:R-:W-:Y:S02]  /*2020*/  UIADD3 UR22, UP0, UPT, UR30, 0x180, URZ ;  /* 0x000001801e167890 */ /* 0x000fe4000ff1e0ff */
[----:B------:R-:W-:Y:S01]  /*2030*/  ULEA UR7, UR5, UR6, 0x3 ;  /* 0x0000000605077291 */ /* 0x000fe2000f8e18ff */
[----:B------:R-:W-:Y:S01]  /*2040*/  LOP3.LUT R12, R12, UR8, RZ, 0x3c, !PT ;  /* 0x000000080c0c7c12 */ /* 0x000fe2000f8e3cff */
[----:B------:R-:W-:Y:S02]  /*2050*/  ULOP3.LUT UR8, UR27, UR4, URZ, 0xfc, !UPT ;  /* 0x000000041b087292 */ /* 0x000fe4000f8efcff */
[----:B------:R-:W-:Y:S01]  /*2060*/  UIADD3 UR13, UPT, UPT, UR13, 0x1, URZ ;  /* 0x000000010d0d7890 */ /* 0x000fe2000fffe0ff */
[----:B-1----:R-:W-:Y:S01]  /*2070*/  SHF.L.U32 R0, R12, 0x1f, RZ ;  /* 0x0000001f0c007819 */ /* 0x002fe200000006ff */
[----:B------:R-:W-:Y:S02]  /*2080*/  UIADD3 UR14, UP1, UPT, UR30, 0x80, URZ ;  /* 0x000000801e0e7890 */ /* 0x000fe4000ff3e0ff */
[----:B------:R-:W-:Y:S01]  /*2090*/  UIADD3.X UR23, UPT, UPT, URZ, UR31, URZ, UP0, !UPT ;  /* 0x0000001fff177290 */ /* 0x000fe200087fe4ff */
[----:B------:R3:W4:Y:S01]  /*20a0*/  SYNCS.PHASECHK.TRANS64.TRYWAIT P0, [UR7+0x28], R0 ;  /* 0x00002800ff0075a7 */ /* 0x0007220008001107 */
[----:B------:R-:W-:-:S02]  /*20b0*/  ULOP3.LUT UR7, UR28, UR4, URZ, 0xfc, !UPT ;  /* 0x000000041c077292 */ /* 0x000fc4000f8efcff */
[----:B------:R-:W-:Y:S02]  /*20c0*/  ULEA UR8, UR8, UR6, 0x1 ;  /* 0x0000000608087291 */ /* 0x000fe4000f8e08ff */
[----:B------:R-:W-:Y:S02]  /*20d0*/  ULEA UR7, UR7, UR6, 0x1 ;  /* 0x0000000607077291 */ /* 0x000fe4000f8e08ff */
[----:B------:R-:W-:Y:S02]  /*20e0*/  UISETP.NE.AND UP0, UPT, UR13, UR29, UPT ;  /* 0x0000001d0d00728c */ /* 0x000fe4000bf05270 */
[----:B------:R-:W-:Y:S02]  /*20f0*/  UIADD3 UR16, UPT, UPT, UR7, 0x3400, URZ ;  /* 0x0000340007107890 */ /* 0x000fe4000fffe0ff */
[----:B------:R-:W-:Y:S02]  /*2100*/  UIADD3.X UR15, UPT, UPT, URZ, UR31, URZ, UP1, !UPT ;  /* 0x0000001fff0f7290 */ /* 0x000fe40008ffe4ff */
[----:B------:R-:W-:-:S02]  /*2110*/  UPRMT UR7, URZ, 0x5410, UR24 ;  /* 0x00005410ff077896 */ /* 0x000fc40008000018 */
[----:B------:R-:W-:Y:S02]  /*2120*/  UIADD3 UR8, UPT, UPT, UR8, 0xd400, URZ ;  /* 0x0000d40008087890 */ /* 0x000fe4000fffe0ff */
[----:B------:R-:W-:Y:S01]  /*2130*/  UPRMT UR4, URZ, 0x5410, UR21 ;  /* 0x00005410ff047896 */ /* 0x000fe20008000015 */
[----:B------:R-:W-:Y:S01]  /*2140*/  UMOV UR32, 0x0 ;  /* 0x0000000000207882 */ /* 0x000fe20000000000 */
[----:B------:R-:W-:Y:S01]  /*2150*/  UMOV UR33, 0x10000000 ;  /* 0x1000000000217882 */ /* 0x000fe20000000000 */
[----:B------:R-:W-:Y:S01]  /*2160*/  UMOV UR19, UR35 ;  /* 0x0000002300137c82 */ /* 0x000fe20008000000 */
[----:B------:R-:W-:Y:S01]  /*2170*/  UMOV UR20, UR36 ;  /* 0x0000002400147c82 */ /* 0x000fe20008000000 */
[----:B------:R-:W-:Y:S01]  /*2180*/  UMOV UR12, UR36 ;  /* 0x00000024000c7c82 */ /* 0x000fe20008000000 */
[----:B------:R-:W-:Y:S01]  /*2190*/  UMOV UR9, UR17 ;  /* 0x0000001100097c82 */ /* 0x000fe20008000000 */
[----:B------:R-:W-:Y:S01]  /*21a0*/  UMOV UR10, UR18 ;  /* 0x00000012000a7c82 */ /* 0x000fe20008000000 */
[----:B------:R-:W-:Y:S01]  /*21b0*/  UTMALDG.3D.MULTICAST [UR16], [UR14], UR7, desc[UR32] ;  /* 0x000020100e0073b4 */ /* 0x000fe20008011807 */
[----:B------:R1:W-:Y:S02]  /*21c0*/  UTMALDG.3D.MULTICAST [UR8], [UR22], UR4, desc[UR32] ;  /* 0x00002008160073b4 */ /* 0x0003e40008011804 */
[----:B-1----:R-:W-:Y:S01]  /*21d0*/  UMOV UR4, UR5 ;  /* 0x0000000500047c82 */ /* 0x002fe20008000000 */
[----:B---3--:R-:W-:Y:S05]  /*21e0*/  BRA.U UP0, `(.L_x_38) ;  /* 0xfffffffd00387547 */ /* 0x008fea000b83ffff */
.L_x_32:
[C---:B------:R-:W-:Y:S01]  /*21f0*/  LEA R3, R11.reuse, UR6, 0x3 ;  /* 0x000000060b037c11 */ /* 0x040fe2000f8e18ff */
[----:B------:R-:W-:Y:S01]  /*2200*/  NOP ;  /* 0x0000000000007918 */ /* 0x000fe20000000000 */
[----:B-1----:R-:W-:Y:S02]  /*2210*/  SHF.L.U32 R0, R10, 0x1f, RZ ;  /* 0x0000001f0a007819 */ /* 0x002fe400000006ff */
[----:B------:R-:W-:Y:S02]  /*2220*/  LEA R4, R11, UR6, 0x4 ;  /* 0x000000060b047c11 */ /* 0x000fe4000f8e20ff */
[----:B--2-4-:R-:W1:Y:S02]  /*2230*/  SYNCS.PHASECHK.TRANS64.TRYWAIT P0, [R3+URZ+0x90], R0 ;  /* 0x00009000030075a7 */ /* 0x014e6400080011ff */
[----:B-1----:R-:W-:Y:S05]  /*2240*/  @!P0 BRA `(.L_x_39) ;  /* 0x0000005400948947 */ /* 0x002fea0003800000 */
.L_x_126:
[----:B------:R-:W2:Y:S01]  /*2250*/  LDS.128 R4, [R4+0x120] ;  /* 0x0001200004047984 */ /* 0x000ea20000000c00 */
[----:B------:R-:W-:Y:S01]  /*2260*/  UISETP.GE.AND UP0, UPT, UR40, 0x1, UPT ;  /* 0x000000012800788c */ /* 0x000fe2000bf06270 */
[----:B------:R-:W-:Y:S01]  /*2270*/  @!PT LDS RZ, [RZ] ;  /* 0x00000000fffff984 */ /* 0x000fe20000000800 */
[----:B------:R-:W-:Y:S01]  /*2280*/  @!PT LDS RZ, [RZ] ;  /* 0x00000000fffff984 */ /* 0x000fe20000000800 */
[----:B------:R-:W-:Y:S01]  /*2290*/  @!PT LDS RZ, [RZ] ;  /* 0x00000000fffff984 */ /* 0x000fe20000000800 */
[----:B------:R-:W-:Y:S01]  /*22a0*/  @!PT LDS RZ, [RZ] ;  /* 0x00000000fffff984 */ /* 0x000fe20000000800 */
[----:B------:R3:W-:Y:S06]  /*22b0*/  MEMBAR.ALL.CTA ;  /* 0x0000000000007992 */ /* 0x0007ec0000008000 */
[----:B---3--:R-:W3:Y:S01]  /*22c0*/  FENCE.VIEW.ASYNC.S ;  /* 0x00000000000073c6 */ /* 0x008ee20000000000 */
[----:B--2---:R-:W-:-:S13]  /*22d0*/  LOP3.LUT P0, RZ, R6, 0x1, RZ, 0xc0, !PT ;  /* 0x0000000106ff7812 */ /* 0x004fda000780c0ff */
[----:B---3--:R-:W-:Y:S01]  /*22e0*/  VOTEU.ANY UP1, P0 ;  /* 0x0000000000ff7886 */ /* 0x008fe20000020100 */
[----:B------:R-:W-:-:S13]  /*22f0*/  PLOP3.LUT P0, PT, PT, PT, UP1, 0x80, 0x8 ;  /* 0x000000000008781c */ /* 0x000fda0003f0f018 */
[----:B-1----:R-:W-:Y:S02]  /*2300*/  @P0 LOP3.LUT R0, R5, 0xffff, RZ, 0xc0, !PT ;  /* 0x0000ffff05000812 */ /* 0x002fe400078ec0ff */
[----:B------:R-:W-:Y:S02]  /*2310*/  @P0 MOV R2, R4 ;  /* 0x0000000400020202 */ /* 0x000fe40000000f00 */
[----:B------:R-:W-:Y:S01]  /*2320*/  @P0 R2UR UR7, R0 ;  /* 0x00000000000702ca */ /* 0x000fe200000e0000 */
[----:B------:R-:W-:Y:S01]  /*2330*/  VIADD R0, R3, 0xa0 ;  /* 0x000000a003007836 */ /* 0x000fe20000000000 */
[----:B------:R-:W-:Y:S02]  /*2340*/  @P0 SHF.R.U32.HI R4, RZ, 0x10, R5 ;  /* 0x00000010ff040819 */ /* 0x000fe40000011605 */
[----:B------:R-:W-:Y:S02]  /*2350*/  @P0 R2UR UR8, R2 ;  /* 0x00000000020802ca */ /* 0x000fe400000e0000 */
[----:B------:R-:W-:-:S02]  /*2360*/  PRMT R0, RZ, 0x654, R0 ;  /* 0x00000654ff007816 */ /* 0x000fc40000000000 */
[----:B------:R-:W-:Y:S02]  /*2370*/  @P0 R2UR UR4, R4 ;  /* 0x00000000040402ca */ /* 0x000fe400000e0000 */
[----:B------:R1:W-:Y:S03]  /*2380*/  SYNCS.ARRIVE.TRANS64.RED.A1T0 RZ, [R0+URZ], RZ ;  /* 0x000000ff00ff79a7 */ /* 0x0003e600081004ff */
[----:B------:R-:W-:-:S04]  /*2390*/  @UP1 UMOV UR37, UR7 ;  /* 0x0000000700251c82 */ /* 0x000fc80008000000 */
[----:B------:R-:W-:-:S04]  /*23a0*/  @UP1 UMOV UR38, UR8 ;  /* 0x0000000800261c82 */ /* 0x000fc80008000000 */
[----:B------:R-:W-:Y:S01]  /*23b0*/  @UP1 UMOV UR36, UR4 ;  /* 0x0000000400241c82 */ /* 0x000fe20008000000 */
[----:B------:R-:W-:Y:S05]  /*23c0*/  BRA.U !UP0, `(.L_x_40) ;  /* 0x0000000108d47547 */ /* 0x000fea000b800000 */
[----:B------:R-:W2:Y:S01]  /*23d0*/  LDCU.128 UR12, c[0x0][0xb10] ;  /* 0x00016200ff0c77ac */ /* 0x000ea20008000c00 */
[----:B------:R-:W3:Y:S01]  /*23e0*/  LDCU UR29, c[0x0][0xb20] ;  /* 0x00016400ff1d77ac */ /* 0x000ee20008000800 */
[----:B------:R-:W4:Y:S01]  /*23f0*/  LDCU UR20, c[0x0][0xb0c] ;  /* 0x00016180ff1477ac */ /* 0x000f220008000800 */
[----:B------:R-:W1:Y:S01]  /*2400*/  LDCU.64 UR10, c[0x0][0xb28] ;  /* 0x00016500ff0a77ac */ /* 0x000e620008000a00 */
[----:B------:R-:W-:Y:S02]  /*2410*/  UISETP.NE.AND UP3, UPT, UR40, 0x1, UPT ;  /* 0x000000012800788c */ /* 0x000fe4000bf65270 */
[----:B--2---:R-:W-:Y:S02]  /*2420*/  UIMAD.WIDE.U32 UR16, UR39, UR15, URZ ;  /* 0x0000000f271072a5 */ /* 0x004fe4000f8e00ff */
[----:B------:R-:W-:Y:S02]  /*2430*/  UIMAD.WIDE.U32 UR8, UR41, UR12, URZ ;  /* 0x0000000c290872a5 */ /* 0x000fe4000f8e00ff */
[----:B------:R-:W-:-:S02]  /*2440*/  UISETP.NE.AND UP0, UPT, UR14, 0x1, UPT ;  /* 0x000000010e00788c */ /* 0x000fc4000bf05270 */
[----:B------:R-:W-:Y:S01]  /*2450*/  UIMAD.WIDE.U32 UR22, UR37, UR15, URZ ;  /* 0x0000000f251672a5 */ /* 0x000fe2000f8e00ff */
[----:B------:R-:W-:Y:S02]  /*2460*/  UMOV UR16, UR17 ;  /* 0x0000001100107c82 */ /* 0x000fe40008000000 */
[----:B------:R-:W-:Y:S01]  /*2470*/  UMOV UR8, UR9 ;  /* 0x0000000900087c82 */ /* 0x000fe20008000000 */
[----:B---3--:R-:W-:Y:S02]  /*2480*/  USHF.R.U32.HI UR16, URZ, UR29, UR16 ;  /* 0x0000001dff107299 */ /* 0x008fe40008011610 */
[----:B----4-:R-:W-:Y:S02]  /*2490*/  UISETP.NE.AND UP2, UPT, UR20, 0x1, UPT ;  /* 0x000000011400788c */ /* 0x010fe4000bf45270 */
[----:B------:R-:W-:Y:S02]  /*24a0*/  USHF.R.U32.HI UR8, URZ, UR13, UR8 ;  /* 0x0000000dff087299 */ /* 0x000fe40008011608 */
[----:B------:R-:W-:-:S02]  /*24b0*/  USEL UR7, UR39, UR16, !UP0 ;  /* 0x0000001027077287 */ /* 0x000fc4000c000000 */
[----:B------:R-:W-:Y:S02]  /*24c0*/  USEL UR8, UR41, UR8, !UP2 ;  /* 0x0000000829087287 */ /* 0x000fe4000d000000 */
[----:B-1----:R-:W-:Y:S01]  /*24d0*/  UIMAD.WIDE.U32 UR16, UR7, UR10, URZ ;  /* 0x0000000a071072a5 */ /* 0x002fe2000f8e00ff */
[----:B------:R-:W-:Y:S01]  /*24e0*/  UMOV UR4, UR23 ;  /* 0x0000001700047c82 */ /* 0x000fe20008000000 */
[----:B------:R-:W-:Y:S02]  /*24f0*/  UIMAD.WIDE.U32 UR18, UR38, UR12, URZ ;  /* 0x0000000c261272a5 */ /* 0x000fe4000f8e00ff */
[----:B------:R-:W-:-:S03]  /*2500*/  UIMAD.WIDE.U32 UR22, UR8, UR10, URZ ;  /* 0x0000000a081672a5 */ /* 0x000fc6000f8e00ff */
[----:B------:R-:W-:Y:S01]  /*2510*/  UMOV UR16, UR17 ;  /* 0x0000001100107c82 */ /* 0x000fe20008000000 */
[----:B------:R-:W-:Y:S02]  /*2520*/  USHF.R.U32.HI UR4, URZ, UR29, UR4 ;  /* 0x0000001dff047299 */ /* 0x000fe40008011604 */
[----:B------:R-:W-:Y:S01]  /*2530*/  @UP3 USHF.R.U32.HI UR7, URZ, UR11, UR16 ;  /* 0x0000000bff073299 */ /* 0x000fe20008011610 */
[----:B------:R-:W-:Y:S01]  /*2540*/  UMOV UR18, UR19 ;  /* 0x0000001300127c82 */ /* 0x000fe20008000000 */
[----:B------:R-:W-:Y:S01]  /*2550*/  UMOV UR22, UR23 ;  /* 0x0000001700167c82 */ /* 0x000fe20008000000 */
[----:B------:R-:W-:Y:S02]  /*2560*/  USHF.R.U32.HI UR13, URZ, UR13, UR18 ;  /* 0x0000000dff0d7299 */ /* 0x000fe40008011612 */
[----:B------:R-:W-:Y:S02]  /*2570*/  USEL UR4, UR37, UR4, !UP0 ;  /* 0x0000000425047287 */ /* 0x000fe4000c000000 */
[----:B------:R-:W-:-:S02]  /*2580*/  @UP3 USHF.R.U32.HI UR8, URZ, UR11, UR22 ;  /* 0x0000000bff083299 */ /* 0x000fc40008011616 */
[----:B------:R-:W-:Y:S02]  /*2590*/  UIMAD UR9, UR40, UR7, URZ ;  /* 0x00000007280972a4 */ /* 0x000fe4000f8e02ff */
[----:B------:R-:W-:Y:S02]  /*25a0*/  USEL UR7, UR38, UR13, !UP2 ;  /* 0x0000000d26077287 */ /* 0x000fe4000d000000 */
[----:B------:R-:W-:Y:S02]  /*25b0*/  UIMAD UR12, UR40, UR8, URZ ;  /* 0x00000008280c72a4 */ /* 0x000fe4000f8e02ff */
[----:B------:R-:W-:Y:S02]  /*25c0*/  UISETP.GE.AND UP0, UPT, UR4, UR9, UPT ;  /* 0x000000090400728c */ /* 0x000fe4000bf06270 */
[----:B------:R-:W-:Y:S02]  /*25d0*/  UIMAD.WIDE.U32 UR16, UR4, UR10, URZ ;  /* 0x0000000a041072a5 */ /* 0x000fe4000f8e00ff */
[----:B------:R-:W-:-:S02]  /*25e0*/  UISETP.GE.OR UP0, UPT, UR7, UR12, UP0 ;  /* 0x0000000c0700728c */ /* 0x000fc40008706670 */
        /* <DEDUP_REMOVED lines=19> */
.L_x_40:
[----:B------:R-:W2:Y:S02]  /*2720*/  LDCU UR4, c[0x0][0xb30] ;  /* 0x00016600ff0477ac */ /* 0x000ea40008000800 */
[----:B--2---:R-:W-:-:S09]  /*2730*/  UISETP.NE.AND UP0, UPT, UR4, 0x1, UPT ;  /* 0x000000010400788c */ /* 0x004fd2000bf05270 */
[----:B------:R-:W-:Y:S05]  /*2740*/  BRA.U UP0, `(.L_x_41) ;  /* 0x0000000100447547 */ /* 0x000fea000b800000 */
        /* <DEDUP_REMOVED lines=17> */
.L_x_41:
[----:B------:R-:W-:Y:S01]  /*2860*/  VIADD R11, R11, 0x1 ;  /* 0x000000010b0b7836 */ /* 0x000fe20000000000 */
[----:B------:R-:W-:Y:S02]  /*2870*/  R2UR UR7, R48 ;  /* 0x00000000300772ca */ /* 0x000fe400000e0000 */
[----:B------:R-:W-:Y:S02]  /*2880*/  R2UR UR4, R47 ;  /* 0x000000002f0472ca */ /* 0x000fe400000e0000 */
[C---:B------:R-:W-:Y:S02]  /*2890*/  ISETP.NE.AND P0, PT, R11.reuse, 0x2, PT ;  /* 0x000000020b00780c */ /* 0x040fe40003f05270 */
[----:B------:R-:W-:Y:S02]  /*28a0*/  PLOP3.LUT P1, PT, PT, PT, PT, 0x80, 0x8 ;  /* 0x000000000008781c */ /* 0x000fe40003f2f070 */
[----:B-1----:R-:W-:Y:S02]  /*28b0*/  SEL R0, RZ, 0x1, P0 ;  /* 0x00000001ff007807 */ /* 0x002fe40000000000 */
[----:B------:R-:W-:-:S02]  /*28c0*/  SEL R11, R11, RZ, P0 ;  /* 0x000000ff0b0b7207 */ /* 0x000fc40000000000 */
[----:B------:R-:W-:Y:S01]  /*28d0*/  LOP3.LUT R10, R10, R0, RZ, 0x3c, !PT ;  /* 0x000000000a0a7212 */ /* 0x000fe200078e3cff */
[----:B------:R-:W-:Y:S02]  /*28e0*/  UIADD3 UR29, UPT, UPT, UR38, UR7, URZ ;  /* 0x00000007261d7290 */ /* 0x000fe4000fffe0ff */
[----:B------:R-:W-:Y:S01]  /*28f0*/  UIADD3 UR32, UPT, UPT, UR37, UR4, URZ ;  /* 0x0000000425207290 */ /* 0x000fe2000fffe0ff */
[----:B------:R-:W-:Y:S11]  /*2900*/  BRA.U UP1, `(.L_x_42) ;  /* 0xfffffff101187547 */ /* 0x000ff6000b83ffff */
[----:B------:R-:W-:Y:S01]  /*2910*/  UIADD3 UR7, UPT, UPT, UR6, 0x28, URZ ;  /* 0x0000002806077890 */ /* 0x000fe2000fffe0ff */
[----:B------:R-:W-:-:S03]  /*2920*/  SHF.L.U32 R2, R12, 0x1f, RZ ;  /* 0x0000001f0c027819 */ /* 0x000fc600000006ff */
[----:B------:R-:W-:-:S09]  /*2930*/  ULEA UR4, UR5, UR7, 0x3 ;  /* 0x0000000705047291 */ /* 0x000fd2000f8e18ff */
[----:B------:R-:W1:Y:S02]  /*2940*/  SYNCS.PHASECHK.TRANS64.TRYWAIT P0, [UR4], R2 ;  /* 0x00000002ff0075a7 */ /* 0x000e640008001104 */
[----:B-1----:R-:W-:Y:S05]  /*2950*/  @!P0 BRA `(.L_x_43) ;  /* 0x0000004c00e48947 */ /* 0x002fea0003800000 */
.L_x_128:
[----:B------:R-:W-:-:S04]  /*2960*/  UIADD3 UR4, UPT, UPT, UR5, 0x1, URZ ;  /* 0x0000000105047890 */ /* 0x000fc8000fffe0ff */
[----:B------:R-:W-:-:S04]  /*2970*/  UISETP.NE.AND UP0, UPT, UR4, 0x5, UPT ;  /* 0x000000050400788c */ /* 0x000fc8000bf05270 */
[----:B------:R-:W-:Y:S02]  /*2980*/  USEL UR6, URZ, 0x1, UP0 ;  /* 0x00000001ff067887 */ /* 0x000fe40008000000 */
[----:B------:R-:W-:-:S04]  /*2990*/  USEL UR4, UR4, URZ, UP0 ;  /* 0x000000ff04047287 */ /* 0x000fc80008000000 */
[----:B------:R-:W-:Y:S01]  /*29a0*/  ULEA UR5, UR4, UR7, 0x3 ;  /* 0x0000000704057291 */ /* 0x000fe2000f8e18ff */
[----:B-1----:R-:W-:-:S04]  /*29b0*/  LOP3.LUT R2, R12, UR6, RZ, 0x3c, !PT ;  /* 0x000000060c027c12 */ /* 0x002fc8000f8e3cff */
[----:B------:R-:W-:-:S04]  /*29c0*/  SHF.L.U32 R3, R2, 0x1f, RZ ;  /* 0x0000001f02037819 */ /* 0x000fc800000006ff */
[----:B------:R-:W1:Y:S02]  /*29d0*/  SYNCS.PHASECHK.TRANS64.TRYWAIT P0, [UR5], R3 ;  /* 0x00000003ff0075a7 */ /* 0x000e640008001105 */
[----:B-1----:R-:W-:Y:S05]  /*29e0*/  @!P0 BRA `(.L_x_44) ;  /* 0x0000004c00d88947 */ /* 0x002fea0003800000 */
.L_x_130:
[----:B------:R-:W-:-:S04]  /*29f0*/  UIADD3 UR4, UPT, UPT, UR4, 0x1, URZ ;  /* 0x0000000104047890 */ /* 0x000fc8000fffe0ff */
[----:B------:R-:W-:-:S04]  /*2a00*/  UISETP.NE.AND UP0, UPT, UR4, 0x5, UPT ;  /* 0x000000050400788c */ /* 0x000fc8000bf05270 */
[----:B------:R-:W-:Y:S02]  /*2a10*/  USEL UR6, URZ, 0x1, UP0 ;  /* 0x00000001ff067887 */ /* 0x000fe40008000000 */
[----:B------:R-:W-:-:S04]  /*2a20*/  USEL UR4, UR4, URZ, UP0 ;  /* 0x000000ff04047287 */ /* 0x000fc80008000000 */
[----:B------:R-:W-:Y:S01]  /*2a30*/  ULEA UR5, UR4, UR7, 0x3 ;  /* 0x0000000704057291 */ /* 0x000fe2000f8e18ff */
[----:B------:R-:W-:-:S04]  /*2a40*/  LOP3.LUT R2, R2, UR6, RZ, 0x3c, !PT ;  /* 0x0000000602027c12 */ /* 0x000fc8000f8e3cff */
[----:B-1----:R-:W-:-:S04]  /*2a50*/  SHF.L.U32 R3, R2, 0x1f, RZ ;  /* 0x0000001f02037819 */ /* 0x002fc800000006ff */
[----:B------:R-:W1:Y:S02]  /*2a60*/  SYNCS.PHASECHK.TRANS64.TRYWAIT P0, [UR5], R3 ;  /* 0x00000003ff0075a7 */ /* 0x000e640008001105 */
[----:B-1----:R-:W-:Y:S05]  /*2a70*/  @!P0 BRA `(.L_x_45) ;  /* 0x0000004c00cc8947 */ /* 0x002fea0003800000 */
.L_x_132:
        /* <DEDUP_REMOVED lines=9> */
.L_x_134:
[----:B------:R-:W-:-:S04]  /*2b10*/  UIADD3 UR4, UPT, UPT, UR4, 0x1, URZ ;  /* 0x0000000104047890 */ /* 0x000fc8000fffe0ff */
[----:B------:R-:W-:-:S04]  /*2b20*/  UISETP.NE.AND UP0, UPT, UR4, 0x5, UPT ;  /* 0x000000050400788c */ /* 0x000fc8000bf05270 */
[----:B------:R-:W-:Y:S02]  /*2b30*/  USEL UR5, URZ, 0x1, UP0 ;  /* 0x00000001ff057887 */ /* 0x000fe40008000000 */
[----:B------:R-:W-:-:S04]  /*2b40*/  USEL UR4, UR4, URZ, UP0 ;  /* 0x000000ff04047287 */ /* 0x000fc80008000000 */
[----:B------:R-:W-:Y:S01]  /*2b50*/  ULEA UR4, UR4, UR7, 0x3 ;  /* 0x0000000704047291 */ /* 0x000fe2000f8e18ff */
[----:B------:R-:W-:-:S04]  /*2b60*/  LOP3.LUT R2, R2, UR5, RZ, 0x3c, !PT ;  /* 0x0000000502027c12 */ /* 0x000fc8000f8e3cff */
[----:B------:R-:W-:Y:S01]  /*2b70*/  SHF.L.U32 R2, R2, 0x1f, RZ ;  /* 0x0000001f02027819 */ /* 0x000fe200000006ff */
[----:B-1----:R-:W-:-:S07]  /*2b80*/  IMAD.U32 R0, RZ, RZ, UR4 ;  /* 0x00000004ff007e24 */ /* 0x002fce000f8e00ff */
.L_x_47:
[----:B-1----:R1:W2:Y:S02]  /*2b90*/  SYNCS.PHASECHK.TRANS64.TRYWAIT P0, [R0+URZ], R2 ;  /* 0x00000002000075a7 */ /* 0x0022a400080011ff */
[----:B--2---:R-:W-:Y:S05]  /*2ba0*/  @!P0 NANOSLEEP.SYNCS 0x989680 ;  /* 0x009896800000895d */ /* 0x004fea0003900000 */
[----:B------:R-:W2:Y:S02]  /*2bb0*/  @!P0 SYNCS.PHASECHK.TRANS64 P0, [R0+URZ], R2 ;  /* 0x00000002000085a7 */ /* 0x000ea400080010ff */
[----:B--2---:R-:W-:Y:S05]  /*2bc0*/  @P0 EXIT ;  /* 0x000000000000094d */ /* 0x004fea0003800000 */
[----:B------:R-:W-:Y:S05]  /*2bd0*/  BRA `(.L_x_47) ;  /* 0xfffffffc00ec7947 */ /* 0x000fea000383ffff */
.L_x_22:
[----:B------:R-:W-:-:S04]  /*2be0*/  UISETP.NE.AND UP0, UPT, UR54, URZ, UPT ;  /* 0x000000ff3600728c */ /* 0x000fc8000bf05270 */
[----:B------:R-:W-:-:S09]  /*2bf0*/  UISETP.NE.OR UP0, UPT, UR22, 0x1, UP0 ;  /* 0x000000011600788c */ /* 0x000fd20008705670 */
[----:B------:R-:W-:Y:S05]  /*2c00*/  BRA.U UP0, `(.L_x_48) ;  /* 0x0000000500487547 */ /* 0x000fea000b800000 */
[----:B------:R-:W-:Y:S01]  /*2c10*/  ISETP.GE.U32.AND P2, PT, R0, 0x4, PT ;  /* 0x000000040000780c */ /* 0x000fe20003f46070 */
[----:B------:R-:W-:Y:S01]  /*2c20*/  IMAD.MOV.U32 R12, RZ, RZ, 0x1 ;  /* 0x00000001ff0c7424 */ /* 0x000fe200078e00ff */
[----:B------:R-:W-:Y:S02]  /*2c30*/  CS2R R10, SRZ ;  /* 0x00000000000a7805 */ /* 0x000fe4000001ff00 */
[----:B------:R-:W-:Y:S01]  /*2c40*/  CS2R R8, SRZ ;  /* 0x0000000000087805 */ /* 0x000fe2000001ff00 */
[----:B------:R-:W-:Y:S01]  /*2c50*/  UMOV UR6, 0x400 ;  /* 0x0000040000067882 */ /* 0x000fe20000000000 */
[----:B------:R-:W-:Y:S01]  /*2c60*/  UMOV UR5, URZ ;  /* 0x000000ff00057c82 */ /* 0x000fe20008000000 */
[----:B------:R-:W-:-:S12]  /*2c70*/  ULEA UR6, UR54, UR6, 0x18 ;  /* 0x0000000636067291 */ /* 0x000fd8000f8ec0ff */
.L_x_52:
[----:B------:R-:W-:Y:S02]  /*2c80*/  LEA R2, R8, UR6, 0x3 ;  /* 0x0000000608027c11 */ /* 0x000fe4000f8e18ff */
[----:B------:R-:W-:-:S03]  /*2c90*/  SHF.L.U32 R4, R9, 0x1f, RZ ;  /* 0x0000001f09047819 */ /* 0x000fc600000006ff */
[----:B------:R-:W-:Y:S01]  /*2ca0*/  VIADD R5, R2, 0x100 ;  /* 0x0000010002057836 */ /* 0x000fe20000000000 */
[----:B------:R-:W2:Y:S02]  /*2cb0*/  SYNCS.PHASECHK.TRANS64.TRYWAIT P0, [R2+URZ+0xf0], R4 ;  /* 0x0000f004020075a7 */ /* 0x000ea400080011ff */
[----:B--2---:R-:W-:Y:S05]  /*2cc0*/  @!P0 BRA `(.L_x_49) ;  /* 0x0000004c00688947 */ /* 0x004fea0003800000 */
.L_x_135:
[----:B------:R-:W-:Y:S01]  /*2cd0*/  ULEA UR4, UR5, UR6, 0x3 ;  /* 0x0000000605047291 */ /* 0x000fe2000f8e18ff */
[----:B--2---:R-:W-:Y:S01]  /*2ce0*/  PRMT R2, RZ, 0x654, R5 ;  /* 0x00000654ff027816 */ /* 0x004fe20000000005 */
[----:B------:R-:W-:Y:S01]  /*2cf0*/  @!P2 IMAD.MOV.U32 R4, RZ, RZ, 0x10 ;  /* 0x00000010ff04a424 */ /* 0x000fe200078e00ff */
[----:B------:R-:W-:Y:S01]  /*2d00*/  SHF.L.U32 R5, R12, 0x1f, RZ ;  /* 0x0000001f0c057819 */ /* 0x000fe200000006ff */
[----:B------:R-:W-:Y:S01]  /*2d10*/  UIADD3 UR7, UPT, UPT, UR4, 0x90, URZ ;  /* 0x0000009004077890 */ /* 0x000fe2000fffe0ff */
[----:B------:R2:W-:Y:S05]  /*2d20*/  SYNCS.ARRIVE.TRANS64.RED.A1T0 RZ, [R2+URZ], RZ ;  /* 0x000000ff02ff79a7 */ /* 0x0005ea00081004ff */
[----:B------:R-:W-:Y:S01]  /*2d30*/  IMAD.U32 R6, RZ, RZ, UR7 ;  /* 0x00000007ff067e24 */ /* 0x000fe2000f8e00ff */
[----:B------:R-:W3:Y:S04]  /*2d40*/  SYNCS.PHASECHK.TRANS64.TRYWAIT P0, [UR4+0xa0], R5 ;  /* 0x0000a005ff0075a7 */ /* 0x000ee80008001104 */
[----:B------:R-:W-:Y:S01]  /*2d50*/  PRMT R6, R0, 0x654, R6 ;  /* 0x0000065400067816 */ /* 0x000fe20000000006 */
[----:B--23--:R-:W-:Y:S06]  /*2d60*/  @!P0 BRA `(.L_x_50) ;  /* 0x0000004c00548947 */ /* 0x00cfec0003800000 */
.L_x_137:
[----:B------:R-:W-:Y:S01]  /*2d70*/  ULEA UR8, UR5, UR6, 0x4 ;  /* 0x0000000605087291 */ /* 0x000fe2000f8e20ff */
[----:B------:R-:W-:Y:S01]  /*2d80*/  SEL R3, R6, R3, !P2 ;  /* 0x0000000306037207 */ /* 0x000fe20005000000 */
[----:B------:R-:W-:Y:S01]  /*2d90*/  UIADD3 UR9, UPT, UPT, UR4, 0x90, URZ ;  /* 0x0000009004097890 */ /* 0x000fe2000fffe0ff */
[----:B--2---:R-:W-:Y:S01]  /*2da0*/  LEA R2, R11, UR6, 0x3 ;  /* 0x000000060b027c11 */ /* 0x004fe2000f8e18ff */
[----:B------:R-:W-:Y:S01]  /*2db0*/  UIADD3 UR8, UPT, UPT, UR8, 0x120, URZ ;  /* 0x0000012008087890 */ /* 0x000fe2000fffe0ff */
[----:B------:R2:W-:Y:S01]  /*2dc0*/  @!P2 SYNCS.ARRIVE.TRANS64.RED RZ, [R3+URZ], R4 ;  /* 0x0000000403ffa9a7 */ /* 0x0005e200080004ff */
[----:B------:R-:W-:Y:S01]  /*2dd0*/  UIADD3 UR4, UPT, UPT, UR5, 0x1, URZ ;  /* 0x0000000105047890 */ /* 0x000fe2000fffe0ff */
[----:B------:R-:W-:-:S03]  /*2de0*/  VIADD R8, R8, 0x1 ;  /* 0x0000000108087836 */ /* 0x000fc60000000000 */
[----:B------:R-:W-:Y:S02]  /*2df0*/  UISETP.NE.AND UP0, UPT, UR4, 0x2, UPT ;  /* 0x000000020400788c */ /* 0x000fe4000bf05270 */
[----:B------:R-:W-:Y:S01]  /*2e00*/  ISETP.NE.AND P0, PT, R8, 0x2, PT ;  /* 0x000000020800780c */ /* 0x000fe20003f05270 */
[----:B------:R-:W-:Y:S06]  /*2e10*/  UGETNEXTWORKID.BROADCAST [UR8], [UR9] ;  /* 0x00000000080073ca */ /* 0x000fec0008000100 */
[----:B------:R-:W-:Y:S02]  /*2e20*/  USEL UR7, URZ, 0x1, UP0 ;  /* 0x00000001ff077887 */ /* 0x000fe40008000000 */
[----:B------:R-:W-:-:S04]  /*2e30*/  USEL UR5, UR4, URZ, UP0 ;  /* 0x000000ff04057287 */ /* 0x000fc80008000000 */
[----:B------:R-:W-:Y:S02]  /*2e40*/  LOP3.LUT R12, R12, UR7, RZ, 0x3c, !PT ;  /* 0x000000070c0c7c12 */ /* 0x000fe4000f8e3cff */
[----:B--2---:R-:W-:-:S04]  /*2e50*/  SHF.L.U32 R4, R10, 0x1f, RZ ;  /* 0x0000001f0a047819 */ /* 0x004fc800000006ff */
[----:B------:R-:W2:Y:S02]  /*2e60*/  SYNCS.PHASECHK.TRANS64.TRYWAIT P1, [R2+URZ+0x90], R4 ;  /* 0x00009004020075a7 */ /* 0x000ea400080211ff */
[----:B--2---:R-:W-:Y:S05]  /*2e70*/  @!P1 BRA `(.L_x_51) ;  /* 0x0000004c00289947 */ /* 0x004fea0003800000 */
.L_x_138:
[C---:B--2---:R-:W-:Y:S01]  /*2e80*/  LEA R4, R11.reuse, UR6, 0x4 ;  /* 0x000000060b047c11 */ /* 0x044fe2000f8e20ff */
[----:B------:R-:W-:Y:S01]  /*2e90*/  VIADD R2, R2, 0xa0 ;  /* 0x000000a002027836 */ /* 0x000fe20000000000 */
[----:B------:R-:W-:Y:S01]  /*2ea0*/  SEL R8, R8, RZ, P0 ;  /* 0x000000ff08087207 */ /* 0x000fe20000000000 */
[----:B------:R-:W-:-:S03]  /*2eb0*/  VIADD R11, R11, 0x1 ;  /* 0x000000010b0b7836 */ /* 0x000fc60000000000 */
[----:B------:R-:W2:Y:S01]  /*2ec0*/  LDS.128 R4, [R4+0x120] ;  /* 0x0001200004047984 */ /* 0x000ea20000000c00 */
[----:B------:R-:W-:Y:S02]  /*2ed0*/  PRMT R2, RZ, 0x654, R2 ;  /* 0x00000654ff027816 */ /* 0x000fe40000000002 */
[C---:B------:R-:W-:Y:S01]  /*2ee0*/  ISETP.NE.AND P1, PT, R11.reuse, 0x2, PT ;  /* 0x000000020b00780c */ /* 0x040fe20003f25270 */
[----:B------:R-:W-:Y:S01]  /*2ef0*/  @!PT LDS RZ, [RZ] ;  /* 0x00000000fffff984 */ /* 0x000fe20000000800 */
[----:B------:R-:W-:Y:S01]  /*2f00*/  @!PT LDS RZ, [RZ] ;  /* 0x00000000fffff984 */ /* 0x000fe20000000800 */
[----:B------:R-:W-:Y:S01]  /*2f10*/  @!PT LDS RZ, [RZ] ;  /* 0x00000000fffff984 */ /* 0x000fe20000000800 */
[----:B------:R-:W-:Y:S01]  /*2f20*/  @!PT LDS RZ, [RZ] ;  /* 0x00000000fffff984 */ /* 0x000fe20000000800 */
[----:B------:R3:W-:Y:S06]  /*2f30*/  MEMBAR.ALL.CTA ;  /* 0x0000000000007992 */ /* 0x0007ec0000008000 */
[----:B---3--:R-:W3:Y:S01]  /*2f40*/  FENCE.VIEW.ASYNC.S ;  /* 0x00000000000073c6 */ /* 0x008ee20000000000 */
[----:B------:R-:W-:Y:S01]  /*2f50*/  SEL R11, R11, RZ, P1 ;  /* 0x000000ff0b0b7207 */ /* 0x000fe20000800000 */
[----:B---3--:R3:W-:Y:S01]  /*2f60*/  SYNCS.ARRIVE.TRANS64.RED.A1T0 RZ, [R2+URZ], RZ ;  /* 0x000000ff02ff79a7 */ /* 0x0087e200081004ff */
[----:B--2---:R-:W-:-:S02]  /*2f70*/  LOP3.LUT P3, RZ, R6, 0x1, RZ, 0xc0, !PT ;  /* 0x0000000106ff7812 */ /* 0x004fc4000786c0ff */
[----:B------:R-:W-:-:S04]  /*2f80*/  SEL R4, RZ, 0x1, P1 ;  /* 0x00000001ff047807 */ /* 0x000fc80000800000 */
[----:B------:R-:W-:Y:S02]  /*2f90*/  LOP3.LUT R10, R10, R4, RZ, 0x3c, !PT ;  /* 0x000000040a0a7212 */ /* 0x000fe400078e3cff */
[----:B---3--:R-:W-:-:S04]  /*2fa0*/  SEL R2, RZ, 0x1, P0 ;  /* 0x00000001ff027807 */ /* 0x008fc80000000000 */
[----:B------:R-:W-:Y:S01]  /*2fb0*/  LOP3.LUT R9, R9, R2, RZ, 0x3c, !PT ;  /* 0x0000000209097212 */ /* 0x000fe200078e3cff */
[----:B------:R-:W-:Y:S06]  /*2fc0*/  @P3 BRA `(.L_x_52) ;  /* 0xfffffffc002c3947 */ /* 0x000fec000383ffff */
[----:B------:R-:W-:Y:S01]  /*2fd0*/  ULEA UR4, UR5, UR6, 0x3 ;  /* 0x0000000605047291 */ /* 0x000fe2000f8e18ff */
[----:B------:R-:W-:-:S08]  /*2fe0*/  SHF.L.U32 R2, R12, 0x1f, RZ ;  /* 0x0000001f0c027819 */ /* 0x000fd000000006ff */
[----:B------:R-:W2:Y:S02]  /*2ff0*/  SYNCS.PHASECHK.TRANS64 P0, [UR4+0xa0], R2 ;  /* 0x0000a002ff0075a7 */ /* 0x000ea40008001004 */
[----:B--2---:R-:W-:Y:S05]  /*3000*/  @P0 BRA `(.L_x_53) ;  /* 0x0000000000080947 */ /* 0x004fea0003800000 */
[----:B------:R-:W2:Y:S02]  /*3010*/  SYNCS.PHASECHK.TRANS64.TRYWAIT P0, [UR4+0xa0], R2 ;  /* 0x0000a002ff0075a7 */ /* 0x000ea40008001104 */
[----:B--2---:R-:W-:Y:S05]  /*3020*/  @!P0 BRA `(.L_x_54) ;  /* 0x0000004800d08947 */ /* 0x004fea0003800000 */
.L_x_53:
[----:B------:R-:W-:-:S04]  /*3030*/  UIADD3 UR7, UPT, UPT, UR5, 0x1, URZ ;  /* 0x0000000105077890 */ /* 0x000fc8000fffe0ff */
[----:B------:R-:W-:-:S04]  /*3040*/  UISETP.NE.AND UP0, UPT, UR7, 0x2, UPT ;  /* 0x000000020700788c */ /* 0x000fc8000bf05270 */
[----:B------:R-:W-:Y:S02]  /*3050*/  USEL UR8, URZ, 0x1, UP0 ;  /* 0x00000001ff087887 */ /* 0x000fe40008000000 */
[----:B------:R-:W-:-:S04]  /*3060*/  USEL UR7, UR7, URZ, UP0 ;  /* 0x000000ff07077287 */ /* 0x000fc80008000000 */
[----:B------:R-:W-:Y:S01]  /*3070*/  ULEA UR7, UR7, UR6, 0x3 ;  /* 0x0000000607077291 */ /* 0x000fe2000f8e18ff */
[----:B--2---:R-:W-:-:S04]  /*3080*/  LOP3.LUT R2, R12, UR8, RZ, 0x3c, !PT ;  /* 0x000000080c027c12 */ /* 0x004fc8000f8e3cff */
[----:B------:R-:W-:-:S04]  /*3090*/  SHF.L.U32 R0, R2, 0x1f, RZ ;  /* 0x0000001f02007819 */ /* 0x000fc800000006ff */
[----:B------:R-:W2:Y:S02]  /*30a0*/  SYNCS.PHASECHK.TRANS64 P0, [UR7+0xa0], R0 ;  /* 0x0000a000ff0075a7 */ /* 0x000ea40008001007 */
[----:B-12---:R-:W-:Y:S05]  /*30b0*/  @P0 EXIT ;  /* 0x000000000000094d */ /* 0x006fea0003800000 */
[----:B------:R-:W-:Y:S02]  /*30c0*/  SHF.L.U32 R2, R2, 0x1f, RZ ;  /* 0x0000001f02027819 */ /* 0x000fe400000006ff */
[----:B------:R-:W-:-:S07]  /*30d0*/  MOV R0, UR7 ;  /* 0x0000000700007c02 */ /* 0x000fce0008000f00 */
.L_x_55:
[----:B-1----:R1:W2:Y:S02]  /*30e0*/  SYNCS.PHASECHK.TRANS64.TRYWAIT P0, [R0+URZ+0xa0], R2 ;  /* 0x0000a002000075a7 */ /* 0x0022a400080011ff */
[----:B--2---:R-:W-:Y:S05]  /*30f0*/  @!P0 NANOSLEEP.SYNCS 0x989680 ;  /* 0x009896800000895d */ /* 0x004fea0003900000 */
[----:B------:R-:W2:Y:S02]  /*3100*/  @!P0 SYNCS.PHASECHK.TRANS64 P0, [R0+URZ+0xa0], R2 ;  /* 0x0000a002000085a7 */ /* 0x000ea400080010ff */
[----:B--2---:R-:W-:Y:S05]  /*3110*/  @P0 EXIT ;  /* 0x000000000000094d */ /* 0x004fea0003800000 */
[----:B------:R-:W-:Y:S05]  /*3120*/  BRA `(.L_x_55) ;  /* 0xfffffffc00ec7947 */ /* 0x000fea000383ffff */
.L_x_48:
[----:B------:R-:W-:Y:S05]  /*3130*/  BRA.U UP4, `(.L_x_56) ;  /* 0x0000000d04d47547 */ /* 0x000fea000b800000 */
[----:B------:R-:W-:Y:S01]  /*3140*/  UMOV UR4, 0x40 ;  /* 0x0000004000047882 */ /* 0x000fe20000000000 */
[----:B------:R-:W-:Y:S01]  /*3150*/  NOP ;  /* 0x0000000000007918 */ /* 0x000fe20000000000 */
[----:B------:R-:W-:Y:S01]  /*3160*/  ULEA UR5, UR54, UR4, 0x18 ;  /* 0x0000000436057291 */ /* 0x000fe2000f8ec0ff */
[----:B------:R-:W-:Y:S02]  /*3170*/  UMOV UR6, 0x400 ;  /* 0x0000040000067882 */ /* 0x000fe40000000000 */
[----:B------:R-:W-:-:S06]  /*3180*/  ULEA UR6, UR54, UR6, 0x18 ;  /* 0x0000000636067291 */ /* 0x000fcc000f8ec0ff */
[----:B------:R-:W2:Y:S02]  /*3190*/  LDS.U8 R0, [UR5+0x1c] ;  /* 0x00001c05ff007984 */ /* 0x000ea40008000000 */
[----:B--2---:R-:W-:-:S13]  /*31a0*/  ISETP.NE.AND P0, PT, R0, RZ, PT ;  /* 0x000000ff0000720c */ /* 0x004fda0003f05270 */
[----:B------:R-:W-:Y:S05]  /*31b0*/  @P0 BRA `(.L_x_57) ;  /* 0x0000000000580947 */ /* 0x000fea0003800000 */
[----:B------:R-:W-:-:S13]  /*31c0*/  ELECT P0, URZ, PT ;  /* 0x0000000000ff782f */ /* 0x000fda0003800000 */
[----:B------:R-:W-:Y:S05]  /*31d0*/  @!P0 BRA `(.L_x_58) ;  /* 0x0000000000608947 */ /* 0x000fea0003800000 */
[----:B------:R-:W-:Y:S01]  /*31e0*/  UMOV UR4, 0x10 ;  /* 0x0000001000047882 */ /* 0x000fe20000000000 */
[----:B------:R-:W-:Y:S01]  /*31f0*/  HFMA2 R0, -RZ, RZ, 0, 5.9604644775390625e-08 ;  /* 0x00000001ff007431 */ /* 0x000fe200000001ff */
[----:B------:R-:W-:-:S03]  /*3200*/  MOV R3, 0xffff ;  /* 0x0000ffff00037802 */ /* 0x000fc60000000f00 */
[----:B------:R-:W-:Y:S04]  /*3210*/  DEPBAR.LE SB2, 0x36 ;  /* 0x0000ad800000791a */ /* 0x000fe80000000000 */
[----:B------:R-:W2:Y:S02]  /*3220*/  UTCATOMSWS.FIND_AND_SET.ALIGN UP0, UR4, UR4 ;  /* 0x00000004000475e3 */ /* 0x000ea40008000800 */
[----:B--2---:R-:W-:Y:S01]  /*3230*/  MOV R4, UR4 ;  /* 0x0000000400047c02 */ /* 0x004fe20008000f00 */
[----:B------:R-:W-:Y:S06]  /*3240*/  BRA.U UP0, `(.L_x_59) ;  /* 0x0000000100187547 */ /* 0x000fec000b800000 */
.L_x_60:
[----:B------:R-:W-:Y:S05]  /*3250*/  NANOSLEEP 0x64 ;  /* 0x000000640000795d */ /* 0x000fea0003800000 */
[----:B------:R-:W-:-:S05]  /*3260*/  UMOV UR4, 0x10 ;  /* 0x0000001000047882 */ /* 0x000fca0000000000 */
[----:B------:R-:W-:Y:S04]  /*3270*/  DEPBAR.LE SB2, 0x36 ;  /* 0x0000ad800000791a */ /* 0x000fe80000000000 */
[----:B------:R-:W2:Y:S02]  /*3280*/  UTCATOMSWS.FIND_AND_SET.ALIGN UP0, UR4, UR4 ;  /* 0x00000004000475e3 */ /* 0x000ea40008000800 */
[----:B--2---:R-:W-:Y:S01]  /*3290*/  MOV R4, UR4 ;  /* 0x0000000400047c02 */ /* 0x004fe20008000f00 */
[----:B------:R-:W-:Y:S05]  /*32a0*/  BRA.U !UP0, `(.L_x_60) ;  /* 0xfffffffd08e87547 */ /* 0x000fea000b83ffff */
.L_x_59:
[-C--:B------:R-:W-:Y:S02]  /*32b0*/  SHF.L.U32 R3, R3, R4.reuse, RZ ;  /* 0x0000000403037219 */ /* 0x080fe400000006ff */
[----:B------:R-:W-:Y:S01]  /*32c0*/  SHF.L.U32 R0, R0, R4, RZ ;  /* 0x0000000400007219 */ /* 0x000fe200000006ff */
[----:B------:R-:W-:Y:S02]  /*32d0*/  IMAD.SHL.U32 R4, R4, 0x20, RZ ;  /* 0x0000002004047824 */ /* 0x000fe400078e00ff */
[----:B------:R2:W-:Y:S04]  /*32e0*/  ATOMS.OR RZ, [UR5+0x14], R3 ;  /* 0x00001403ffff798c */ /* 0x0005e8000b000005 */
[----:B------:R2:W-:Y:S04]  /*32f0*/  ATOMS.OR RZ, [UR5+0x18], R0 ;  /* 0x00001800ffff798c */ /* 0x0005e8000b000005 */
[----:B------:R2:W-:Y:S01]  /*3300*/  STS [UR6+0x140], R4 ;  /* 0x00014004ff007988 */ /* 0x0005e20008000806 */
[----:B------:R-:W-:Y:S05]  /*3310*/  BRA `(.L_x_58) ;  /* 0x0000000000107947 */ /* 0x000fea0003800000 */
.L_x_57:
[----:B------:R-:W-:Y:S02]  /*3320*/  MOV R0, 0xffffffff ;  /* 0xffffffff00007802 */ /* 0x000fe40000000f00 */
[----:B------:R-:W-:-:S03]  /*3330*/  MOV R4, 0x3360 ;  /* 0x0000336000047802 */ /* 0x000fc60000000f00 */
[----:B------:R2:W-:Y:S04]  /*3340*/  STS [UR6+0x140], R0 ;  /* 0x00014000ff007988 */ /* 0x0005e80008000806 */
[----:B-12--5:R-:W-:Y:S05]  /*3350*/  CALL.REL.NOINC `($__internal_1_$__cuda_sm10x_tcgen05_guardrail_trap_phase_invalid_during_alloc) ;  /* 0x0000004c00a87944 */ /* 0x026fea0003c00000 */
.L_x_58:
[----:B------:R-:W-:Y:S05]  /*3360*/  WARPSYNC.ALL ;  /* 0x0000000000007948 */ /* 0x000fea0003800000 */
[----:B------:R-:W3:Y:S01]  /*3370*/  S2UR UR4, SR_CgaCtaId ;  /* 0x00000000000479c3 */ /* 0x000ee20000008800 */
[----:B------:R-:W-:Y:S01]  /*3380*/  UMOV UR26, 0x400 ;  /* 0x00000400001a7882 */ /* 0x000fe20000000000 */
[----:B------:R-:W-:-:S06]  /*3390*/  NOP ;  /* 0x0000000000007918 */ /* 0x000fcc0000000000 */
[----:B------:R-:W-:Y:S06]  /*33a0*/  BAR.ARV 0x6, 0xa0 ;  /* 0x0182800000007b1d */ /* 0x000fec0000002000 */
[----:B------:R-:W4:Y:S01]  /*33b0*/  LDCU UR5, c[0x0][0x38c] ;  /* 0x00007180ff0577ac */ /* 0x000f220008000800 */
[----:B------:R-:W-:Y:S01]  /*33c0*/  LOP3.LUT R2, R2, 0xffff, RZ, 0xc0, !PT ;  /* 0x0000ffff02027812 */ /* 0x000fe200078ec0ff */
[----:B------:R-:W-:Y:S01]  /*33d0*/  IMAD.MOV.U32 R11, RZ, RZ, 0x1 ;  /* 0x00000001ff0b7424 */ /* 0x000fe200078e00ff */
[----:B------:R-:W-:Y:S01]  /*33e0*/  CS2R R8, SRZ ;  /* 0x0000000000087805 */ /* 0x000fe2000001ff00 */
[----:B------:R-:W1:Y:S01]  /*33f0*/  LDCU UR7, c[0x0][0x38c] ;  /* 0x00007180ff0777ac */ /* 0x000e620008000800 */
[----:B------:R-:W-:Y:S01]  /*3400*/  R2UR UR27, R2 ;  /* 0x00000000021b72ca */ /* 0x000fe200000e0000 */
[----:B------:R-:W-:Y:S01]  /*3410*/  IMAD.MOV.U32 R10, RZ, RZ, RZ ;  /* 0x000000ffff0a7224 */ /* 0x000fe200078e00ff */
[----:B------:R-:W-:Y:S01]  /*3420*/  UMOV UR30, URZ ;  /* 0x000000ff001e7c82 */ /* 0x000fe20008000000 */
[----:B------:R-:W-:Y:S01]  /*3430*/  UMOV UR24, URZ ;  /* 0x000000ff00187c82 */ /* 0x000fe20008000000 */
[----:B---3--:R-:W-:Y:S01]  /*3440*/  ULEA UR26, UR4, UR26, 0x18 ;  /* 0x0000001a041a7291 */ /* 0x008fe2000f8ec0ff */
[----:B------:R-:W-:Y:S01]  /*3450*/  UMOV UR38, 0x0 ;  /* 0x0000000000267882 */ /* 0x000fe20000000000 */
[----:B------:R-:W-:-:S02]  /*3460*/  UMOV UR39, 0x4100490 ;  /* 0x0410049000277882 */ /* 0x000fc40000000000 */
[----:B------:R-:W-:Y:S02]  /*3470*/  UIADD3 UR4, UPT, UPT, UR26, 0x3400, URZ ;  /* 0x000034001a047890 */ /* 0x000fe4000fffe0ff */
[----:B------:R-:W-:Y:S02]  /*3480*/  UIADD3 UR6, UPT, UPT, UR26, 0xd400, URZ ;  /* 0x0000d4001a067890 */ /* 0x000fe4000fffe0ff */
[----:B----4-:R-:W-:Y:S01]  /*3490*/  UIADD3 UR5, UPT, UPT, UR5, 0x3f, URZ ;  /* 0x0000003f05057890 */ /* 0x010fe2000fffe0ff */
[----:B--2---:R-:W2:Y:S01]  /*34a0*/  LDS R0, [UR26+0x140] ;  /* 0x0001401aff007984 */ /* 0x004ea20008000800 */
[----:B-1----:R-:W-:Y:S01]  /*34b0*/  UMOV UR36, 0x0 ;  /* 0x0000000000247882 */ /* 0x002fe20000000000 */
[----:B------:R-:W-:Y:S01]  /*34c0*/  UMOV UR37, 0x4100490 ;  /* 0x0410049000257882 */ /* 0x000fe20000000000 */
[----:B------:R-:W-:Y:S02]  /*34d0*/  USHF.R.S32.HI UR40, URZ, 0x1f, UR5 ;  /* 0x0000001fff287899 */ /* 0x000fe40008011405 */
[----:B------:R-:W-:-:S02]  /*34e0*/  UISETP.GE.AND UP4, UPT, UR7, 0x1, UPT ;  /* 0x000000010700788c */ /* 0x000fc4000bf86270 */
[----:B------:R-:W-:Y:S02]  /*34f0*/  ULEA.HI UR40, UR40, UR5, URZ, 0x6 ;  /* 0x0000000528287291 */ /* 0x000fe4000f8f30ff */
[----:B------:R-:W-:Y:S02]  /*3500*/  USHF.R.U32.HI UR5, URZ, 0x4, UR4 ;  /* 0x00000004ff057899 */ /* 0x000fe40008011604 */
[----:B------:R-:W-:Y:S02]  /*3510*/  USHF.R.S32.HI UR40, URZ, 0x6, UR40 ;  /* 0x00000006ff287899 */ /* 0x000fe40008011428 */
[----:B------:R-:W-:Y:S02]  /*3520*/  USHF.R.U32.HI UR4, URZ, 0x4, UR6 ;  /* 0x00000004ff047899 */ /* 0x000fe40008011606 */
[----:B------:R-:W-:Y:S02]  /*3530*/  UISETP.LT.AND UP0, UPT, UR40, 0x1, UPT ;  /* 0x000000012800788c */ /* 0x000fe4000bf01270 */
[----:B------:R-:W-:-:S02]  /*3540*/  ULOP3.LUT UR5, UR5, 0x3fff, URZ, 0xc0, !UPT ;  /* 0x00003fff05057892 */ /* 0x000fc4000f8ec0ff */
[----:B------:R-:W-:Y:S02]  /*3550*/  ULOP3.LUT UR4, UR4, 0x3fff, URZ, 0xc0, !UPT ;  /* 0x00003fff04047892 */ /* 0x000fe4000f8ec0ff */
[----:B------:R-:W-:Y:S02]  /*3560*/  USEL UR41, UR40, 0x1, !UP0 ;  /* 0x0000000128297887 */ /* 0x000fe4000c000000 */
[----:B------:R-:W-:Y:S02]  /*3570*/  ULOP3.LUT UR28, UR5, 0x10000, URZ, 0xfc, !UPT ;  /* 0x00010000051c7892 */ /* 0x000fe4000f8efcff */
[----:B------:R-:W-:Y:S02]  /*3580*/  ULOP3.LUT UR29, UR4, 0x10000, URZ, 0xfc, !UPT ;  /* 0x00010000041d7892 */ /* 0x000fe4000f8efcff */
[----:B------:R-:W-:Y:S01]  /*3590*/  UIADD3 UR41, UPT, UPT, -UR41, URZ, URZ ;  /* 0x000000ff29297290 */ /* 0x000fe2000fffe1ff */
[----:B------:R-:W-:Y:S01]  /*35a0*/  UMOV UR34, 0x0 ;  /* 0x0000000000227882 */ /* 0x000fe20000000000 */
[----:B------:R-:W-:Y:S01]  /*35b0*/  UMOV UR35, 0x4100490 ;  /* 0x0410049000237882 */ /* 0x000fe20000000000 */
[----:B------:R-:W-:Y:S01]  /*35c0*/  UMOV UR32, 0x0 ;  /* 0x0000000000207882 */ /* 0x000fe20000000000 */
[----:B------:R-:W-:Y:S01]  /*35d0*/  UMOV UR33, 0x4100490 ;  /* 0x0410049000217882 */ /* 0x000fe20000000000 */
[----:B--2---:R-:W-:-:S15]  /*35e0*/  R2UR UR42, R0 ;  /* 0x00000000002a72ca */ /* 0x004fde00000e0000 */
.L_x_67:
[----:B------:R-:W-:Y:S02]  /*35f0*/  LEA R0, R10, UR26, 0x3 ;  /* 0x0000001a0a007c11 */ /* 0x000fe4000f8e18ff */
[----:B------:R-:W-:Y:S02]  /*3600*/  SHF.L.U32 R2, R9, 0x1f, RZ ;  /* 0x0000001f09027819 */ /* 0x000fe400000006ff */
[----:B------:R-:W-:Y:S01]  /*3610*/  PLOP3.LUT P0, PT, PT, PT, UP4, 0x80, 0x8 ;  /* 0x000000000008781c */ /* 0x000fe20003f0f048 */
[----:B------:R-:W-:Y:S01]  /*3620*/  VIADD R3, R0, 0xa0 ;  /* 0x000000a000037836 */ /* 0x000fe20000000000 */
[----:B-1----:R-:W1:Y:S02]  /*3630*/  SYNCS.PHASECHK.TRANS64.TRYWAIT P1, [R0+URZ+0x90], R2 ;  /* 0x00009002000075a7 */ /* 0x002e6400080211ff */
[----:B-1-3--:R-:W-:Y:S09]  /*3640*/  @!P1 BRA `(.L_x_61) ;  /* 0x0000004400609947 */ /* 0x00aff20003800000 */
.L_x_140:
[----:B------:R-:W-:Y:S01]  /*3650*/  LEA R4, R10, UR26, 0x4 ;  /* 0x0000001a0a047c11 */ /* 0x000fe2000f8e20ff */
[----:B------:R-:W-:Y:S01]  /*3660*/  @UP4 ULEA UR4, UR24, UR26, 0x3 ;  /* 0x0000001a18044291 */ /* 0x000fe2000f8e18ff */
[----:B------:R-:W-:Y:S01]  /*3670*/  PLOP3.LUT P2, PT, PT, PT, PT, 0x80, 0x8 ;  /* 0x000000000008781c */ /* 0x000fe20003f4f070 */
[----:B------:R-:W-:Y:S01]  /*3680*/  ULEA UR31, UR30, UR26, 0x3 ;  /* 0x0000001a1e1f7291 */ /* 0x000fe2000f8e18ff */
[----:B------:R-:W-:Y:S02]  /*3690*/  PRMT R3, RZ, 0x654, R3 ;  /* 0x00000654ff037816 */ /* 0x000fe40000000003 */
[----:B------:R-:W2:Y:S01]  /*36a0*/  LDS.128 R4, [R4+0x120] ;  /* 0x0001200004047984 */ /* 0x000ea20000000c00 */
[----:B-1----:R-:W-:Y:S02]  /*36b0*/  @P0 SHF.L.U32 R2, R8, 0x1f, RZ ;  /* 0x0000001f08020819 */ /* 0x002fe400000006ff */
[----:B------:R-:W-:Y:S01]  /*36c0*/  SHF.L.U32 R0, R11, 0x1f, RZ ;  /* 0x0000001f0b007819 */ /* 0x000fe200000006ff */
[----:B------:R-:W-:Y:S01]  /*36d0*/  @!PT LDS RZ, [RZ] ;  /* 0x00000000fffff984 */ /* 0x000fe20000000800 */
[----:B------:R-:W-:Y:S01]  /*36e0*/  @!PT LDS RZ, [RZ] ;  /* 0x00000000fffff984 */ /* 0x000fe20000000800 */
[----:B------:R-:W-:Y:S01]  /*36f0*/  @!PT LDS RZ, [RZ] ;  /* 0x00000000fffff984 */ /* 0x000fe20000000800 */
[----:B------:R-:W-:Y:S01]  /*3700*/  @!PT LDS RZ, [RZ] ;  /* 0x00000000fffff984 */ /* 0x000fe20000000800 */
[----:B------:R1:W-:Y:S06]  /*3710*/  MEMBAR.ALL.CTA ;  /* 0x0000000000007992 */ /* 0x0003ec0000008000 */
[----:B-1----:R-:W1:Y:S02]  /*3720*/  FENCE.VIEW.ASYNC.S ;  /* 0x00000000000073c6 */ /* 0x002e640000000000 */
[----:B-1----:R1:W-:Y:S01]  /*3730*/  SYNCS.ARRIVE.TRANS64.RED.A1T0 RZ, [R3+URZ], RZ ;  /* 0x000000ff03ff79a7 */ /* 0x0023e200081004ff */
[----:B------:R1:W3:Y:S01]  /*3740*/  @P0 SYNCS.PHASECHK.TRANS64.TRYWAIT P2, [UR4], R2 ;  /* 0x00000002ff0005a7 */ /* 0x0002e20008041104 */
[----:B------:R-:W-:Y:S01]  /*3750*/  ULEA.HI UR4, UR30, UR30, URZ, 0x1 ;  /* 0x0000001e1e047291 */ /* 0x000fe2000f8f08ff */
[----:B--2---:R-:W-:-:S03]  /*3760*/  LOP3.LUT P1, RZ, R6, 0x1, RZ, 0xc0, !PT ;  /* 0x0000000106ff7812 */ /* 0x004fc6000782c0ff */
[----:B------:R-:W-:Y:S02]  /*3770*/  USHF.L.U32 UR11, UR4, 0x5, URZ ;  /* 0x00000005040b7899 */ /* 0x000fe400080006ff */
[----:B------:R-:W-:Y:S02]  /*3780*/  ULOP3.LUT UR4, UR4, 0xffe, URZ, 0xc0, !UPT ;  /* 0x00000ffe04047892 */ /* 0x000fe4000f8ec0ff */
[----:B------:R-:W-:Y:S02]  /*3790*/  ULOP3.LUT UR11, UR11, 0xffffffc0, URZ, 0xc0, !UPT ;  /* 0xffffffc00b0b7892 */ /* 0x000fe4000f8ec0ff */
[----:B------:R-:W-:Y:S02]  /*37a0*/  UIADD3 UR4, UPT, UPT, -UR4, UR30, URZ ;  /* 0x0000001e04047290 */ /* 0x000fe4000fffe1ff */
[----:B------:R-:W-:Y:S01]  /*37b0*/  UIADD3 UR11, UPT, UPT, UR42, UR11, URZ ;  /* 0x0000000b2a0b7290 */ /* 0x000fe2000fffe0ff */
[----:B------:R-:W2:Y:S03]  /*37c0*/  SYNCS.PHASECHK.TRANS64.TRYWAIT P0, [UR31+0xd0], R0 ;  /* 0x0000d000ff0075a7 */ /* 0x000ea6000800111f */
[----:B------:R-:W-:Y:S01]  /*37d0*/  ULEA UR11, UR4, UR11, 0x14 ;  /* 0x0000000b040b7291 */ /* 0x000fe2000f8ea0ff */
[----:B-123--:R-:W-:Y:S11]  /*37e0*/  @!P0 BRA `(.L_x_62) ;  /* 0x00000044000c8947 */ /* 0x00eff60003800000 */
.L_x_142:
[----:B------:R-:W-:Y:S01]  /*37f0*/  IADD3 R10, PT, PT, R10, 0x1, RZ ;  /* 0x000000010a0a7810 */ /* 0x000fe20007ffe0ff */
[----:B------:R-:W-:Y:S06]  /*3800*/  BRA.U !UP4, `(.L_x_63) ;  /* 0x000000010cc07547 */ /* 0x000fec000b800000 */
[----:B------:R-:W-:Y:S01]  /*3810*/  UPLOP3.LUT UP2, UPT, UPT, UPT, UPT, 0x40, 0x4 ;  /* 0x000000000004789c */ /* 0x000fe20003f4e870 */
[----:B------:R-:W-:Y:S01]  /*3820*/  UMOV UR23, UR41 ;  /* 0x0000002900177c82 */ /* 0x000fe20008000000 */
[----:B------:R-:W-:Y:S01]  /*3830*/  UMOV UR22, UR40 ;  /* 0x0000002800167c82 */ /* 0x000fe20008000000 */
[----:B------:R-:W-:-:S08]  /*3840*/  UMOV UR10, UR24 ;  /* 0x00000018000a7c82 */ /* 0x000fd00008000000 */
.L_x_66:
[----:B------:R-:W-:Y:S02]  /*3850*/  UIADD3 UR23, UPT, UPT, UR23, 0x1, URZ ;  /* 0x0000000117177890 */ /* 0x000fe4000fffe0ff */
[----:B--2---:R-:W-:Y:S02]  /*3860*/  ULEA UR5, UR10, UR26, 0x3 ;  /* 0x0000001a0a057291 */ /* 0x004fe4000f8e18ff */
[----:B------:R-:W-:Y:S01]  /*3870*/  UISETP.NE.AND UP3, UPT, UR23, URZ, UPT ;  /* 0x000000ff1700728c */ /* 0x000fe2000bf65270 */
[----:B---3--:R-:W-:Y:S10]  /*3880*/  @P2 BRA `(.L_x_64) ;  /* 0x00000000000c2947 */ /* 0x008ff40003800000 */
[----:B-1----:R-:W-:Y:S04]  /*3890*/  SHF.L.U32 R2, R8, 0x1f, RZ ;  /* 0x0000001f08027819 */ /* 0x002fe800000006ff */
[----:B------:R-:W1:Y:S02]  /*38a0*/  SYNCS.PHASECHK.TRANS64.TRYWAIT P0, [UR5], R2 ;  /* 0x00000002ff0075a7 */ /* 0x000e640008001105 */
[----:B-1----:R-:W-:Y:S05]  /*38b0*/  @!P0 BRA `(.L_x_65) ;  /* 0x0000004000f08947 */ /* 0x002fea0003800000 */
.L_x_64:
[----:B------:R-:W-:Y:S01]  /*38c0*/  UISETP.NE.AND UP0, UPT, UR22, 0x1, UPT ;  /* 0x000000011600788c */ /* 0x000fe2000bf05270 */
[----:B------:R-:W-:Y:S01]  /*38d0*/  PLOP3.LUT P2, PT, PT, PT, PT, 0x80, 0x8 ;  /* 0x000000000008781c */ /* 0x000fe20003f4f070 */
[----:B------:R-:W-:Y:S02]  /*38e0*/  UIADD3 UR4, UPT, UPT, UR10, 0x1, URZ ;  /* 0x000000010a047890 */ /* 0x000fe4000fffe0ff */
[----:B------:R-:W-:Y:S02]  /*38f0*/  UIADD3 UR25, UPT, UPT, UR5, 0x28, URZ ;  /* 0x0000002805197890 */ /* 0x000fe4000fffe0ff */
[----:B------:R-:W-:Y:S01]  /*3900*/  UISETP.NE.AND UP1, UPT, UR4, 0x5, UPT ;  /* 0x000000050400788c */ /* 0x000fe2000bf25270 */
[----:B------:R-:W-:Y:S01]  /*3910*/  PLOP3.LUT P0, PT, PT, PT, UP0, 0x80, 0x8 ;  /* 0x000000000008781c */ /* 0x000fe20003f0f008 */
[----:B------:R-:W-:Y:S02]  /*3920*/  UIADD3 UR22, UPT, UPT, UR22, -0x1, URZ ;  /* 0xffffffff16167890 */ /* 0x000fe4000fffe0ff */
[----:B------:R-:W-:Y:S02]  /*3930*/  USEL UR6, URZ, 0x1, UP1 ;  /* 0x00000001ff067887 */ /* 0x000fe40008800000 */
[----:B------:R-:W-:Y:S01]  /*3940*/  USEL UR24, UR4, URZ, UP1 ;  /* 0x000000ff04187287 */ /* 0x000fe20008800000 */
[----:B------:R-:W-:Y:S01]  /*3950*/  UMOV UR7, 0x40004040 ;  /* 0x4000404000077882 */ /* 0x000fe20000000000 */
[----:B------:R-:W-:Y:S02]  /*3960*/  UMOV UR5, 0x40004040 ;  /* 0x4000404000057882 */ /* 0x000fe40000000000 */
[----:B------:R-:W-:Y:S01]  /*3970*/  @UP0 ULEA UR4, UR24, UR26, 0x3 ;  /* 0x0000001a18040291 */ /* 0x000fe2000f8e18ff */
[----:B------:R-:W-:Y:S01]  /*3980*/  LOP3.LUT R8, R8, UR6, RZ, 0x3c, !PT ;  /* 0x0000000608087c12 */ /* 0x000fe2000f8e3cff */
[----:B------:R-:W-:Y:S01]  /*3990*/  ULEA UR6, UR10, UR29, 0x9 ;  /* 0x0000001d0a067291 */ /* 0x000fe2000f8e48ff */
[----:B------:R-:W-:Y:S02]  /*39a0*/  UMOV UR21, 0x40004040 ;  /* 0x4000404000157882 */ /* 0x000fe40000000000 */
[----:B-1----:R-:W-:Y:S01]  /*39b0*/  @P0 SHF.L.U32 R0, R8, 0x1f, RZ ;  /* 0x0000001f08000819 */ /* 0x002fe200000006ff */
[----:B------:R-:W-:Y:S02]  /*39c0*/  UIADD3 UR20, UPT, UPT, UR6, 0x2, URZ ;  /* 0x0000000206147890 */ /* 0x000fe4000fffe0ff */
[----:B------:R-:W-:Y:S01]  /*39d0*/  UIADD3 UR16, UPT, UPT, UR6, 0x4, URZ ;  /* 0x0000000406107890 */ /* 0x000fe2000fffe0ff */
[----:B------:R2:W3:Y:S01]  /*39e0*/  @P0 SYNCS.PHASECHK.TRANS64.TRYWAIT P2, [UR4], R0 ;  /* 0x00000000ff0005a7 */ /* 0x0004e20008041104 */
[----:B------:R-:W-:Y:S02]  /*39f0*/  ULEA UR4, UR10, UR28, 0x9 ;  /* 0x0000001c0a047291 */ /* 0x000fe4000f8e48ff */
[----:B------:R-:W-:Y:S02]  /*3a00*/  UIADD3 UR12, UPT, UPT, UR6, 0x6, URZ ;  /* 0x00000006060c7890 */ /* 0x000fe4000fffe0ff */
[----:B------:R-:W-:Y:S02]  /*3a10*/  UIADD3 UR18, UPT, UPT, UR4, 0x2, URZ ;  /* 0x0000000204127890 */ /* 0x000fe4000fffe0ff */
[----:B------:R-:W-:Y:S02]  /*3a20*/  UIADD3 UR14, UPT, UPT, UR4, 0x4, URZ ;  /* 0x00000004040e7890 */ /* 0x000fe4000fffe0ff */
[----:B------:R-:W-:Y:S01]  /*3a30*/  UIADD3 UR8, UPT, UPT, UR4, 0x6, URZ ;  /* 0x0000000604087890 */ /* 0x000fe2000fffe0ff */
[----:B------:R2:W-:Y:S01]  /*3a40*/  UTCHMMA gdesc[UR4], gdesc[UR6], tmem[UR11], tmem[UR38], idesc[UR39], UP2 ;  /* 0x00ff2606040075ea */ /* 0x0005e2000900000b */
[----:B------:R-:W-:Y:S01]  /*3a50*/  UPLOP3.LUT UP2, UPT, UPT, UPT, UPT, 0x80, 0x8 ;  /* 0x000000000008789c */ /* 0x000fe20003f4f070 */
[----:B------:R-:W-:Y:S01]  /*3a60*/  UMOV UR19, 0x40004040 ;  /* 0x4000404000137882 */ /* 0x000fe20000000000 */
[----:B------:R-:W-:Y:S01]  /*3a70*/  UMOV UR17, 0x40004040 ;  /* 0x4000404000117882 */ /* 0x000fe20000000000 */
[----:B------:R2:W-:Y:S01]  /*3a80*/  UTCHMMA gdesc[UR18], gdesc[UR20], tmem[UR11], tmem[UR36], idesc[UR37], UPT ;  /* 0x00ff2414120075ea */ /* 0x0005e2000b80000b */
[----:B------:R-:W-:Y:S01]  /*3a90*/  UMOV UR15, 0x40004040 ;  /* 0x40004040000f7882 */ /* 0x000fe20000000000 */
[----:B------:R-:W-:Y:S01]  /*3aa0*/  UMOV UR13, 0x40004040 ;  /* 0x40004040000d7882 */ /* 0x000fe20000000000 */
[----:B------:R-:W-:Y:S01]  /*3ab0*/  UMOV UR9, 0x40004040 ;  /* 0x4000404000097882 */ /* 0x000fe20000000000 */
[----:B------:R2:W-:Y:S01]  /*3ac0*/  UTCHMMA gdesc[UR14], gdesc[UR16], tmem[UR11], tmem[UR34], idesc[UR35], UPT ;  /* 0x00ff22100e0075ea */ /* 0x0005e2000b80000b */
[----:B------:R2:W-:Y:S01]  /*3ad0*/  UTCHMMA gdesc[UR8], gdesc[UR12], tmem[UR11], tmem[UR32], idesc[UR33], UPT ;  /* 0x00ff200c080075ea */ /* 0x0005e2000b80000b */
[----:B------:R2:W-:Y:S01]  /*3ae0*/  UTCBAR.MULTICAST [UR25], URZ, UR27 ;  /* 0x000000ff190073e9 */ /* 0x0005e2000800081b */
[----:B------:R-:W-:Y:S01]  /*3af0*/  UMOV UR10, UR24 ;  /* 0x00000018000a7c82 */ /* 0x000fe20008000000 */
[----:B------:R-:W-:Y:S05]  /*3b00*/  BRA.U UP3, `(.L_x_66) ;  /* 0xfffffffd03507547 */ /* 0x000fea000b83ffff */
.L_x_63:
[----:B--2---:R-:W-:Y:S01]  /*3b10*/  UIADD3 UR4, UPT, UPT, UR30, 0x1, URZ ;  /* 0x000000011e047890 */ /* 0x004fe2000fffe0ff */
[C---:B------:R-:W-:Y:S01]  /*3b20*/  ISETP.NE.AND P0, PT, R10.reuse, 0x2, PT ;  /* 0x000000020a00780c */ /* 0x040fe20003f05270 */
[----:B------:R-:W-:Y:S02]  /*3b30*/  UIADD3 UR5, UPT, UPT, UR31, 0xb0, URZ ;  /* 0x000000b01f057890 */ /* 0x000fe4000fffe0ff */
[----:B------:R-:W-:Y:S01]  /*3b40*/  UISETP.NE.AND UP0, UPT, UR4, 0x4, UPT ;  /* 0x000000040400788c */ /* 0x000fe2000bf05270 */
[----:B-1----:R-:W-:Y:S02]  /*3b50*/  SEL R0, RZ, 0x1, P0 ;  /* 0x00000001ff007807 */ /* 0x002fe40000000000 */
[----:B------:R-:W-:Y:S01]  /*3b60*/  SEL R10, R10, RZ, P0 ;  /* 0x000000ff0a0a7207 */ /* 0x000fe20000000000 */
[----:B------:R-:W-:Y:S01]  /*3b70*/  USEL UR6, URZ, 0x1, UP0 ;  /* 0x00000001ff067887 */ /* 0x000fe20008000000 */
[----:B------:R-:W-:Y:S01]  /*3b80*/  LOP3.LUT R9, R9, R0, RZ, 0x3c, !PT ;  /* 0x0000000009097212 */ /* 0x000fe200078e3cff */
[----:B------:R-:W-:Y:S01]  /*3b90*/  USEL UR30, UR4, URZ, UP0 ;  /* 0x000000ff041e7287 */ /* 0x000fe20008000000 */
[----:B------:R1:W-:Y:S03]  /*3ba0*/  UTCBAR [UR5], URZ ;  /* 0x000000ff050073e9 */ /* 0x0003e600080000ff */
[----:B------:R-:W-:Y:S01]  /*3bb0*/  LOP3.LUT R11, R11, UR6, RZ, 0x3c, !PT ;  /* 0x000000060b0b7c12 */ /* 0x000fe2000f8e3cff */
[----:B------:R-:W-:Y:S07]  /*3bc0*/  @P1 BRA `(.L_x_67) ;  /* 0xfffffff800881947 */ /* 0x000fee000383ffff */
[----:B------:R-:W2:Y:S01]  /*3bd0*/  S2UR UR8, SR_CgaCtaId ;  /* 0x00000000000879c3 */ /* 0x000ea20000008800 */
[----:B------:R-:W-:Y:S01]  /*3be0*/  ELECT P0, URZ, PT ;  /* 0x0000000000ff782f */ /* 0x000fe20003800000 */
[----:B------:R-:W-:Y:S01]  /*3bf0*/  IMAD.MOV.U32 R0, RZ, RZ, 0x1 ;  /* 0x00000001ff007424 */ /* 0x000fe200078e00ff */
[----:B------:R-:W-:Y:S01]  /*3c00*/  UIADD3 UR26, UPT, UPT, UR26, 0xd0, URZ ;  /* 0x000000d01a1a7890 */ /* 0x000fe2000fffe0ff */
[----:B------:R-:W-:Y:S01]  /*3c10*/  SHF.L.U32 R2, R11, 0x1f, RZ ;  /* 0x0000001f0b027819 */ /* 0x000fe200000006ff */
[----:B------:R-:W-:-:S03]  /*3c20*/  UMOV UR4, 0x40 ;  /* 0x0000004000047882 */ /* 0x000fc60000000000 */
[----:B------:R-:W-:Y:S01]  /*3c30*/  UVIRTCOUNT.DEALLOC.SMPOOL 0x80 ;  /* 0x000000800000784c */ /* 0x000fe20000000000 */
[----:B--2---:R-:W-:Y:S02]  /*3c40*/  ULEA UR8, UR8, UR4, 0x18 ;  /* 0x0000000408087291 */ /* 0x004fe4000f8ec0ff */
[----:B------:R-:W-:-:S07]  /*3c50*/  ULEA UR4, UR30, UR26, 0x3 ;  /* 0x0000001a1e047291 */ /* 0x000fce000f8e18ff */
[----:B------:R2:W-:Y:S02]  /*3c60*/  @P0 STS.U8 [UR8+0x1c], R0 ;  /* 0x00001c00ff000988 */ /* 0x0005e40008000008 */
[----:B------:R-:W4:Y:S02]  /*3c70*/  SYNCS.PHASECHK.TRANS64.TRYWAIT P0, [UR4], R2 ;  /* 0x00000002ff0075a7 */ /* 0x000f240008001104 */
[----:B--2-4-:R-:W-:Y:S05]  /*3c80*/  @!P0 BRA `(.L_x_68) ;  /* 0x0000004000148947 */ /* 0x014fea0003800000 */
.L_x_145:
[----:B------:R-:W-:-:S04]  /*3c90*/  UIADD3 UR4, UPT, UPT, UR30, 0x1, URZ ;  /* 0x000000011e047890 */ /* 0x000fc8000fffe0ff */
[----:B------:R-:W-:-:S04]  /*3ca0*/  UISETP.NE.AND UP0, UPT, UR4, 0x4, UPT ;  /* 0x000000040400788c */ /* 0x000fc8000bf05270 */
[----:B------:R-:W-:Y:S02]  /*3cb0*/  USEL UR6, URZ, 0x1, UP0 ;  /* 0x00000001ff067887 */ /* 0x000fe40008000000 */
[----:B------:R-:W-:-:S04]  /*3cc0*/  USEL UR4, UR4, URZ, UP0 ;  /* 0x000000ff04047287 */ /* 0x000fc80008000000 */
[----:B-1----:R-:W-:Y:S01]  /*3cd0*/  ULEA UR5, UR4, UR26, 0x3 ;  /* 0x0000001a04057291 */ /* 0x002fe2000f8e18ff */
[----:B--2---:R-:W-:-:S04]  /*3ce0*/  LOP3.LUT R2, R11, UR6, RZ, 0x3c, !PT ;  /* 0x000000060b027c12 */ /* 0x004fc8000f8e3cff */
[----:B------:R-:W-:-:S04]  /*3cf0*/  SHF.L.U32 R3, R2, 0x1f, RZ ;  /* 0x0000001f02037819 */ /* 0x000fc800000006ff */
[----:B------:R-:W1:Y:S02]  /*3d00*/  SYNCS.PHASECHK.TRANS64.TRYWAIT P0, [UR5], R3 ;  /* 0x00000003ff0075a7 */ /* 0x000e640008001105 */
[----:B-1----:R-:W-:Y:S05]  /*3d10*/  @!P0 BRA `(.L_x_69) ;  /* 0x0000004000088947 */ /* 0x002fea0003800000 */
.L_x_147:
        /* <DEDUP_REMOVED lines=9> */
.L_x_149:
[----:B------:R-:W-:-:S04]  /*3db0*/  UIADD3 UR4, UPT, UPT, UR4, 0x1, URZ ;  /* 0x0000000104047890 */ /* 0x000fc8000fffe0ff */
[----:B------:R-:W-:-:S04]  /*3dc0*/  UISETP.NE.AND UP0, UPT, UR4, 0x4, UPT ;  /* 0x000000040400788c */ /* 0x000fc8000bf05270 */
[----:B------:R-:W-:Y:S02]  /*3dd0*/  USEL UR5, URZ, 0x1, UP0 ;  /* 0x00000001ff057887 */ /* 0x000fe40008000000 */
[----:B------:R-:W-:-:S04]  /*3de0*/  USEL UR4, UR4, URZ, UP0 ;  /* 0x000000ff04047287 */ /* 0x000fc80008000000 */
[----:B------:R-:W-:Y:S01]  /*3df0*/  ULEA UR4, UR4, UR26, 0x3 ;  /* 0x0000001a04047291 */ /* 0x000fe2000f8e18ff */
[----:B------:R-:W-:-:S04]  /*3e00*/  LOP3.LUT R2, R2, UR5, RZ, 0x3c, !PT ;  /* 0x0000000502027c12 */ /* 0x000fc8000f8e3cff */
[----:B------:R-:W-:-:S04]  /*3e10*/  SHF.L.U32 R2, R2, 0x1f, RZ ;  /* 0x0000001f02027819 */ /* 0x000fc800000006ff */
[----:B------:R-:W2:Y:S02]  /*3e20*/  SYNCS.PHASECHK.TRANS64.TRYWAIT P0, [UR4], R2 ;  /* 0x00000002ff0075a7 */ /* 0x000ea40008001104 */
[----:B--2---:R-:W-:Y:S05]  /*3e30*/  @!P0 BRA `(.L_x_71) ;  /* 0x0000003c00f08947 */ /* 0x004fea0003800000 */
.L_x_151:
[----:B------:R-:W-:Y:S01]  /*3e40*/  NOP ;  /* 0x0000000000007918 */ /* 0x000fe20000000000 */
[----:B-1----:R-:W1:Y:S01]  /*3e50*/  LDS R0, [UR8+0x14] ;  /* 0x00001408ff007984 */ /* 0x002e620008000800 */
[----:B------:R-:W-:Y:S01]  /*3e60*/  ULOP3.LUT UR4, UR42, 0xffff, URZ, 0xc0, !UPT ;  /* 0x0000ffff2a047892 */ /* 0x000fe2000f8ec0ff */
[----:B------:R-:W-:Y:S01]  /*3e70*/  UMOV UR5, 0xffff ;  /* 0x0000ffff00057882 */ /* 0x000fe20000000000 */
[----:B------:R-:W-:Y:S02]  /*3e80*/  UMOV UR6, 0x1 ;  /* 0x0000000100067882 */ /* 0x000fe40000000000 */
[----:B------:R-:W-:-:S04]  /*3e90*/  USHF.R.U32.HI UR4, URZ, 0x5, UR4 ;  /* 0x00000005ff047899 */ /* 0x000fc80008011604 */
[----:B------:R-:W-:Y:S02]  /*3ea0*/  USHF.L.U32 UR5, UR5, UR4, URZ ;  /* 0x0000000405057299 */ /* 0x000fe400080006ff */
[----:B------:R-:W-:-:S04]  /*3eb0*/  USHF.L.U32 UR4, UR6, UR4, URZ ;  /* 0x0000000406047299 */ /* 0x000fc800080006ff */
[----:B-1----:R-:W-:-:S04]  /*3ec0*/  LOP3.LUT R0, R0, UR5, RZ, 0xc0, !PT ;  /* 0x0000000500007c12 */ /* 0x002fc8000f8ec0ff */
[----:B------:R-:W-:-:S13]  /*3ed0*/  ISETP.NE.AND P0, PT, R0, UR5, PT ;  /* 0x0000000500007c0c */ /* 0x000fda000bf05270 */
[----:B------:R-:W-:Y:S05]  /*3ee0*/  @P0 BRA `(.L_x_72) ;  /* 0x0000000000580947 */ /* 0x000fea0003800000 */
[----:B------:R-:W1:Y:S02]  /*3ef0*/  LDS R0, [UR8+0x18] ;  /* 0x00001808ff007984 */ /* 0x000e640008000800 */
[----:B-1----:R-:W-:-:S04]  /*3f00*/  LOP3.LUT R0, R0, UR4, RZ, 0xc0, !PT ;  /* 0x0000000400007c12 */ /* 0x002fc8000f8ec0ff */
[----:B------:R-:W-:-:S13]  /*3f10*/  ISETP.NE.AND P0, PT, R0, UR4, PT ;  /* 0x0000000400007c0c */ /* 0x000fda000bf05270 */
[----:B------:R-:W-:Y:S05]  /*3f20*/  @P0 BRA `(.L_x_73) ;  /* 0x00000000003c0947 */ /* 0x000fea0003800000 */
[----:B------:R-:W1:Y:S01]  /*3f30*/  S2R R2, SR_LANEID ;  /* 0x0000000000027919 */ /* 0x000e620000000000 */
[----:B------:R-:W-:-:S06]  /*3f40*/  ULOP3.LUT UR5, URZ, UR5, URZ, 0x33, !UPT ;  /* 0x00000005ff057292 */ /* 0x000fcc000f8e33ff */
[----:B------:R-:W-:-:S04]  /*3f50*/  IMAD.U32 R0, RZ, RZ, UR5 ;  /* 0x00000005ff007e24 */ /* 0x000fc8000f8e00ff */
[----:B------:R2:W4:Y:S02]  /*3f60*/  REDUX UR7, R0 ;  /* 0x00000000000773c4 */ /* 0x0005240000000000 */
[----:B------:R1:W-:Y:S01]  /*3f70*/  UTCATOMSWS.AND URZ, UR5 ;  /* 0x0000000500ff79e3 */ /* 0x0003e20008000000 */
[----:B--2---:R-:W-:Y:S01]  /*3f80*/  LOP3.LUT R0, RZ, UR4, RZ, 0x33, !PT ;  /* 0x00000004ff007c12 */ /* 0x004fe2000f8e33ff */
[----:B------:R-:W-:Y:S02]  /*3f90*/  VOTEU.ANY UR4, UPT, PT ;  /* 0x0000000000047886 */ /* 0x000fe400038e0100 */
[----:B------:R-:W-:Y:S02]  /*3fa0*/  UFLO.U32 UR4, UR4 ;  /* 0x00000004000472bd */ /* 0x000fe400080e0000 */
[----:B------:R-:W2:Y:S04]  /*3fb0*/  REDUX UR6, R0 ;  /* 0x00000000000673c4 */ /* 0x000ea80000000000 */
[----:B-1----:R-:W-:-:S02]  /*3fc0*/  ISETP.EQ.U32.AND P0, PT, R2, UR4, PT ;  /* 0x0000000402007c0c */ /* 0x002fc4000bf02070 */
[----:B----4-:R-:W-:-:S11]  /*3fd0*/  MOV R2, UR7 ;  /* 0x0000000700027c02 */ /* 0x010fd60008000f00 */
[----:B------:R1:W-:Y:S01]  /*3fe0*/  @P0 ATOMS.AND RZ, [UR8+0x14], R2 ;  /* 0x00001402ffff098c */ /* 0x0003e2000a800008 */
[----:B--2---:R-:W-:-:S05]  /*3ff0*/  IMAD.U32 R0, RZ, RZ, UR6 ;  /* 0x00000006ff007e24 */ /* 0x004fca000f8e00ff */
[----:B------:R1:W-:Y:S01]  /*4000*/  @P0 ATOMS.AND RZ, [UR8+0x18], R0 ;  /* 0x00001800ffff098c */ /* 0x0003e2000a800008 */
[----:B------:R-:W-:Y:S05]  /*4010*/  BRA `(.L_x_74) ;  /* 0x0000000000147947 */ /* 0x000fea0003800000 */
.L_x_73:
[----:B------:R-:W-:Y:S02]  /*4020*/  MOV R2, 0x4040 ;  /* 0x0000404000027802 */ /* 0x000fe40000000f00 */
[----:B---3-5:R-:W-:Y:S05]  /*4030*/  CALL.REL.NOINC `($__internal_0_$__cuda_sm10x_tcgen05_guardrail_trap_col_being_dealloced_not_returned_by_alloc) ;  /* 0x0000004000647944 */ /* 0x028fea0003c00000 */
[----:B------:R-:W-:Y:S05]  /*4040*/  BRA `(.L_x_74) ;  /* 0x0000000000087947 */ /* 0x000fea0003800000 */
.L_x_72:
[----:B------:R-:W-:Y:S02]  /*4050*/  MOV R2, 0x4070 ;  /* 0x0000407000027802 */ /* 0x000fe40000000f00 */
[----:B---3-5:R-:W-:Y:S05]  /*4060*/  CALL.REL.NOINC `($__internal_2_$__cuda_sm10x_tcgen05_guardrail_trap_unallocated_columns_being_dealloced) ;  /* 0x0000004000707944 */ /* 0x028fea0003c00000 */
.L_x_74:
[----:B------:R-:W-:Y:S01]  /*4070*/  NOP ;  /* 0x0000000000007918 */ /* 0x000fe20000000000 */
[----:B------:R-:W-:Y:S05]  /*4080*/  EXIT ;  /* 0x000000000000794d */ /* 0x000fea0003800000 */
.L_x_56:
[----:B------:R-:W-:-:S09]  /*4090*/  UISETP.NE.OR UP0, UPT, UR22, 0x3, !UP3 ;  /* 0x000000031600788c */ /* 0x000fd2000df05670 */
[----:B------:R-:W-:Y:S05]  /*40a0*/  BRA.U UP0, `(.L_x_75) ;  /* 0x0000000d00f07547 */ /* 0x000fea000b800000 */
[----:B------:R-:W2:Y:S01]  /*40b0*/  LDCU UR27, c[0x0][0x370] ;  /* 0x00006e00ff1b77ac */ /* 0x000ea20008000800 */
[----:B------:R-:W3:Y:S01]  /*40c0*/  LDC.64 R16, c[0x0][0x348] ;  /* 0x0000d200ff107b82 */ /* 0x000ee20000000a00 */
[----:B------:R-:W-:Y:S02]  /*40d0*/  HFMA2 R13, -RZ, RZ, 0, 0 ;  /* 0x00000000ff0d7431 */ /* 0x000fe400000001ff */
[----:B------:R-:W-:Y:S01]  /*40e0*/  IMAD.MOV.U32 R15, RZ, RZ, 0x1 ;  /* 0x00000001ff0f7424 */ /* 0x000fe200078e00ff */
[----:B------:R-:W2:Y:S01]  /*40f0*/  LDCU.128 UR44, c[0x0][0xb10] ;  /* 0x00016200ff2c77ac */ /* 0x000ea20008000c00 */
[----:B------:R-:W-:Y:S01]  /*4100*/  IMAD.MOV.U32 R14, RZ, RZ, RZ ;  /* 0x000000ffff0e7224 */ /* 0x000fe200078e00ff */
[----:B------:R-:W-:Y:S01]  /*4110*/  MOV R7, 0x1000 ;  /* 0x0000100000077802 */ /* 0x000fe20000000f00 */
[----:B------:R-:W4:Y:S01]  /*4120*/  LDCU UR26, c[0x0][0x374] ;  /* 0x00006e80ff1a77ac */ /* 0x000f220008000800 */
[----:B------:R-:W1:Y:S01]  /*4130*/  LDC.64 R2, c[0x0][0x888] ;  /* 0x00022200ff027b82 */ /* 0x000e620000000a00 */
[----:B------:R-:W4:Y:S01]  /*4140*/  LDCU UR15, c[0x0][0xb0c] ;  /* 0x00016180ff0f77ac */ /* 0x000f220008000800 */
[----:B------:R-:W4:Y:S06]  /*4150*/  LDCU UR31, c[0x0][0xb20] ;  /* 0x00016400ff1f77ac */ /* 0x000f2c0008000800 */
[----:B------:R-:W1:Y:S01]  /*4160*/  LDC.64 R4, c[0x0][0x890] ;  /* 0x00022400ff047b82 */ /* 0x000e620000000a00 */
[----:B------:R-:W3:Y:S01]  /*4170*/  LDCU UR4, c[0x0][0xb30] ;  /* 0x00016600ff0477ac */ /* 0x000ee20008000800 */
[----:B--2---:R-:W-:-:S02]  /*4180*/  UIMAD.WIDE.U32 UR6, UR27, UR44, URZ ;  /* 0x0000002c1b0672a5 */ /* 0x004fc4000f8e00ff */
[----:B----4-:R-:W-:Y:S01]  /*4190*/  UIMAD.WIDE.U32 UR8, UR26, UR47, URZ ;  /* 0x0000002f1a0872a5 */ /* 0x010fe2000f8e00ff */
[----:B------:R-:W-:Y:S01]  /*41a0*/  UMOV UR24, 0x400 ;  /* 0x0000040000187882 */ /* 0x000fe20000000000 */
[----:B------:R-:W-:-:S03]  /*41b0*/  UPLOP3.LUT UP3, UPT, UPT, UPT, UPT, 0x40, 0x4 ;  /* 0x000000000004789c */ /* 0x000fc60003f6e870 */
[----:B------:R-:W-:Y:S01]  /*41c0*/  UMOV UR6, UR7 ;  /* 0x0000000700067c82 */ /* 0x000fe20008000000 */
[----:B------:R-:W-:Y:S01]  /*41d0*/  UISETP.GE.AND UP0, UPT, UR40, 0x1, UPT ;  /* 0x000000012800788c */ /* 0x000fe2000bf06270 */
[----:B------:R-:W-:Y:S01]  /*41e0*/  UMOV UR28, UR9 ;  /* 0x00000009001c7c82 */ /* 0x000fe20008000000 */
[----:B------:R-:W-:Y:S01]  /*41f0*/  UISETP.NE.AND UP4, UPT, UR40, 0x1, UPT ;  /* 0x000000012800788c */ /* 0x000fe2000bf85270 */
[----:B------:R-:W2:Y:S01]  /*4200*/  LDCU.64 UR16, c[0x0][0xb28] ;  /* 0x00016500ff1077ac */ /* 0x000ea20008000a00 */
[----:B------:R-:W-:Y:S02]  /*4210*/  ULEA UR24, UR54, UR24, 0x18 ;  /* 0x0000001836187291 */ /* 0x000fe4000f8ec0ff */
[----:B------:R-:W-:Y:S02]  /*4220*/  UISETP.NE.AND UP6, UPT, UR15, 0x1, UPT ;  /* 0x000000010f00788c */ /* 0x000fe4000bfc5270 */
[----:B------:R-:W-:Y:S02]  /*4230*/  UISETP.NE.AND UP5, UPT, UR46, 0x1, UPT ;  /* 0x000000012e00788c */ /* 0x000fe4000bfa5270 */
[----:B------:R-:W-:-:S02]  /*4240*/  USHF.R.U32.HI UR30, URZ, UR45, UR6 ;  /* 0x0000002dff1e7299 */ /* 0x000fc40008011606 */
[----:B------:R-:W-:Y:S02]  /*4250*/  USHF.R.U32.HI UR28, URZ, UR31, UR28 ;  /* 0x0000001fff1c7299 */ /* 0x000fe4000801161c */
[----:B---3--:R-:W-:Y:S01]  /*4260*/  UISETP.NE.AND UP2, UPT, UR4, 0x1, UPT ;  /* 0x000000010400788c */ /* 0x008fe2000bf45270 */
[----:B------:R-:W-:-:S10]  /*4270*/  UMOV UR12, URZ ;  /* 0x000000ff000c7c82 */ /* 0x000fd40008000000 */
.L_x_84:
[C---:B------:R-:W-:Y:S02]  /*4280*/  LEA R12, R14.reuse, UR24, 0x3 ;  /* 0x000000180e0c7c11 */ /* 0x040fe4000f8e18ff */
[----:B------:R-:W-:Y:S02]  /*4290*/  SHF.L.U32 R0, R13, 0x1f, RZ ;  /* 0x0000001f0d007819 */ /* 0x000fe400000006ff */
[----:B------:R-:W-:Y:S02]  /*42a0*/  LEA R8, R14, UR24, 0x4 ;  /* 0x000000180e087c11 */ /* 0x000fe4000f8e20ff */
[----:B---3--:R-:W3:Y:S02]  /*42b0*/  SYNCS.PHASECHK.TRANS64.TRYWAIT P0, [R12+URZ+0x90], R0 ;  /* 0x000090000c0075a7 */ /* 0x008ee400080011ff */
[----:B---3--:R-:W-:Y:S05]  /*42c0*/  @!P0 BRA `(.L_x_76) ;  /* 0x0000003800e48947 */ /* 0x008fea0003800000 */
.L_x_152:
[----:B------:R-:W4:Y:S01]  /*42d0*/  LDS.128 R8, [R8+0x120] ;  /* 0x0001200008087984 */ /* 0x000f220000000c00 */
[----:B------:R-:W-:Y:S01]  /*42e0*/  UISETP.GE.AND UP0, UPT, UR40, 0x1, UPT ;  /* 0x000000012800788c */ /* 0x000fe2000bf06270 */
[----:B------:R-:W-:Y:S01]  /*42f0*/  @!PT LDS RZ, [RZ] ;  /* 0x00000000fffff984 */ /* 0x000fe20000000800 */
[----:B------:R-:W-:Y:S01]  /*4300*/  @!PT LDS RZ, [RZ] ;  /* 0x00000000fffff984 */ /* 0x000fe20000000800 */
[----:B------:R-:W-:Y:S01]  /*4310*/  @!PT LDS RZ, [RZ] ;  /* 0x00000000fffff984 */ /* 0x000fe20000000800 */
[----:B------:R-:W-:Y:S01]  /*4320*/  @!PT LDS RZ, [RZ] ;  /* 0x00000000fffff984 */ /* 0x000fe20000000800 */
[----:B------:R1:W-:Y:S06]  /*4330*/  MEMBAR.ALL.CTA ;  /* 0x0000000000007992 */ /* 0x0003ec0000008000 */
[----:B-1----:R-:W1:Y:S01]  /*4340*/  FENCE.VIEW.ASYNC.S ;  /* 0x00000000000073c6 */ /* 0x002e620000000000 */
[----:B----4-:R-:W-:Y:S11]  /*4350*/  LOP3.LUT P0, RZ, R10, 0x1, RZ, 0xc0, !PT ;  /* 0x000000010aff7812 */ /* 0x010ff6000780c0ff */
[----:B------:R-:W-:Y:S02]  /*4360*/  @!UPT UIADD3 URZ, UPT, UPT, URZ, URZ, URZ ;  /* 0x000000fffffff290 */ /* 0x000fe4000fffe0ff */
[----:B-1----:R-:W-:Y:S01]  /*4370*/  VOTEU.ANY UP1, P0 ;  /* 0x0000000000ff7886 */ /* 0x002fe20000020100 */
[----:B------:R-:W-:Y:S11]  /*4380*/  PLOP3.LUT P0, PT, PT, PT, UP1, 0x80, 0x8 ;  /* 0x000000000008781c */ /* 0x000ff60003f0f018 */
[----:B------:R-:W-:Y:S02]  /*4390*/  @!UPT UIADD3 URZ, UPT, UPT, URZ, URZ, URZ ;  /* 0x000000fffffff290 */ /* 0x000fe4000fffe0ff */
[----:B---3--:R-:W-:Y:S02]  /*43a0*/  @P0 SHF.R.U32.HI R0, RZ, 0x10, R9 ;  /* 0x00000010ff000819 */ /* 0x008fe40000011609 */
[----:B------:R-:W-:Y:S02]  /*43b0*/  @P0 MOV R6, R8 ;  /* 0x0000000800060202 */ /* 0x000fe40000000f00 */
[----:B------:R-:W-:Y:S01]  /*43c0*/  @P0 R2UR UR4, R0 ;  /* 0x00000000000402ca */ /* 0x000fe200000e0000 */
[----:B------:R-:W-:Y:S01]  /*43d0*/  VIADD R0, R12, 0xa0 ;  /* 0x000000a00c007836 */ /* 0x000fe20000000000 */
[----:B------:R-:W-:Y:S02]  /*43e0*/  @P0 LOP3.LUT R8, R9, 0xffff, RZ, 0xc0, !PT ;  /* 0x0000ffff09080812 */ /* 0x000fe400078ec0ff */
[----:B------:R-:W-:Y:S02]  /*43f0*/  @P0 R2UR UR6, R6 ;  /* 0x00000000060602ca */ /* 0x000fe400000e0000 */
[----:B------:R-:W-:Y:S02]  /*4400*/  PRMT R0, RZ, 0x654, R0 ;  /* 0x00000654ff007816 */ /* 0x000fe40000000000 */
[----:B------:R-:W-:Y:S02]  /*4410*/  @P0 R2UR UR5, R8 ;  /* 0x00000000080502ca */ /* 0x000fe400000e0000 */
[----:B------:R1:W-:Y:S03]  /*4420*/  SYNCS.ARRIVE.TRANS64.RED.A1T0 RZ, [R0+URZ], RZ ;  /* 0x000000ff00ff79a7 */ /* 0x0003e600081004ff */
[----:B------:R-:W-:Y:S04]  /*4430*/  @UP1 UMOV UR25, UR4 ;  /* 0x0000000400191c82 */ /* 0x000fe80008000000 */
[----:B------:R-:W-:Y:S04]  /*4440*/  @UP1 UMOV UR14, UR6 ;  /* 0x00000006000e1c82 */ /* 0x000fe80008000000 */
[----:B------:R-:W-:Y:S01]  /*4450*/  @UP1 UMOV UR13, UR5 ;  /* 0x00000005000d1c82 */ /* 0x000fe20008000000 */
[----:B------:R-:W-:Y:S05]  /*4460*/  BRA.U !UP0, `(.L_x_77) ;  /* 0x0000000108a47547 */ /* 0x000fea000b800000 */
[----:B------:R-:W-:Y:S02]  /*4470*/  UIMAD.WIDE.U32 UR8, UR13, UR47, URZ ;  /* 0x0000002f0d0872a5 */ /* 0x000fe4000f8e00ff */
[----:B------:R-:W-:Y:S02]  /*4480*/  UIMAD.WIDE.U32 UR10, UR14, UR44, URZ ;  /* 0x0000002c0e0a72a5 */ /* 0x000fe4000f8e00ff */
[----:B------:R-:W-:Y:S02]  /*4490*/  USEL UR4, UR26, UR28, !UP5 ;  /* 0x0000001c1a047287 */ /* 0x000fe4000e800000 */
[----:B------:R-:W-:Y:S02]  /*44a0*/  USEL UR7, UR27, UR30, !UP6 ;  /* 0x0000001e1b077287 */ /* 0x000fe4000f000000 */
[----:B--2---:R-:W-:Y:S02]  /*44b0*/  UIMAD.WIDE.U32 UR18, UR4, UR16, URZ ;  /* 0x00000010041272a5 */ /* 0x004fe4000f8e00ff */
[----:B------:R-:W-:Y:S01]  /*44c0*/  UIMAD.WIDE.U32 UR20, UR7, UR16, URZ ;  /* 0x00000010071472a5 */ /* 0x000fe2000f8e00ff */
[----:B------:R-:W-:Y:S02]  /*44d0*/  UMOV UR5, UR9 ;  /* 0x0000000900057c82 */ /* 0x000fe40008000000 */
[----:B------:R-:W-:Y:S03]  /*44e0*/  USHF.R.U32.HI UR6, URZ, UR31, UR5 ;  /* 0x0000001fff067299 */ /* 0x000fe60008011605 */
[----:B------:R-:W-:Y:S01]  /*44f0*/  UMOV UR5, UR11 ;  /* 0x0000000b00057c82 */ /* 0x000fe20008000000 */
[----:B------:R-:W-:Y:S02]  /*4500*/  USEL UR6, UR13, UR6, !UP5 ;  /* 0x000000060d067287 */ /* 0x000fe4000e800000 */
[----:B------:R-:W-:Y:S02]  /*4510*/  USHF.R.U32.HI UR8, URZ, UR45, UR5 ;  /* 0x0000002dff087299 */ /* 0x000fe40008011605 */
[----:B------:R-:W-:Y:S01]  /*4520*/  UIMAD.WIDE.U32 UR10, UR6, UR16, URZ ;  /* 0x00000010060a72a5 */ /* 0x000fe2000f8e00ff */
[----:B------:R-:W-:Y:S02]  /*4530*/  UMOV UR5, UR19 ;  /* 0x0000001300057c82 */ /* 0x000fe40008000000 */
[----:B------:R-:W-:Y:S03]  /*4540*/  @UP4 USHF.R.U32.HI UR4, URZ, UR17, UR5 ;  /* 0x00000011ff044299 */ /* 0x000fe60008011605 */
[----:B------:R-:W-:Y:S01]  /*4550*/  UMOV UR5, UR21 ;  /* 0x0000001500057c82 */ /* 0x000fe20008000000 */
[----:B------:R-:W-:Y:S02]  /*4560*/  UIMAD UR4, UR40, UR4, URZ ;  /* 0x00000004280472a4 */ /* 0x000fe4000f8e02ff */
[----:B------:R-:W-:Y:S02]  /*4570*/  @UP4 USHF.R.U32.HI UR7, URZ, UR17, UR5 ;  /* 0x00000011ff074299 */ /* 0x000fe40008011605 */
[----:B------:R-:W-:Y:S02]  /*4580*/  USEL UR5, UR14, UR8, !UP6 ;  /* 0x000000080e057287 */ /* 0x000fe4000f000000 */
[----:B------:R-:W-:Y:S02]  /*4590*/  UIMAD UR8, UR40, UR7, URZ ;  /* 0x00000007280872a4 */ /* 0x000fe4000f8e02ff */
[----:B------:R-:W-:Y:S03]  /*45a0*/  UISETP.GE.AND UP0, UPT, UR6, UR4, UPT ;  /* 0x000000040600728c */ /* 0x000fe6000bf06270 */
[----:B------:R-:W-:Y:S01]  /*45b0*/  UMOV UR4, UR11 ;  /* 0x0000000b00047c82 */ /* 0x000fe20008000000 */
[----:B------:R-:W-:Y:S02]  /*45c0*/  UISETP.GE.OR UP0, UPT, UR5, UR8, UP0 ;  /* 0x000000080500728c */ /* 0x000fe40008706670 */
[----:B------:R-:W-:Y:S02]  /*45d0*/  USHF.R.U32.HI UR4, URZ, UR17, UR4 ;  /* 0x00000011ff047299 */ /* 0x000fe40008011604 */
[----:B------:R-:W-:Y:S02]  /*45e0*/  UIMAD.WIDE.U32 UR8, UR5, UR16, URZ ;  /* 0x00000010050872a5 */ /* 0x000fe4000f8e00ff */
[----:B------:R-:W-:Y:S04]  /*45f0*/  USEL UR10, UR6, UR4, !UP4 ;  /* 0x00000004060a7287 */ /* 0x000fe8000e000000 */
[----:B------:R-:W-:Y:S01]  /*4600*/  UIADD3 UR11, UPT, UPT, -UR10, URZ, URZ ;  /* 0x000000ff0a0b7290 */ /* 0x000fe2000fffe1ff */
[----:B------:R-:W-:Y:S02]  /*4610*/  @!UP0 UMOV UR4, UR9 ;  /* 0x0000000900048c82 */ /* 0x000fe40008000000 */
[----:B------:R-:W-:Y:S02]  /*4620*/  @!UP0 USHF.R.U32.HI UR4, URZ, UR17, UR4 ;  /* 0x00000011ff048299 */ /* 0x000fe40008011604 */
[----:B------:R-:W-:Y:S02]  /*4630*/  UIMAD UR8, UR40, UR11, UR6 ;  /* 0x0000000b280872a4 */ /* 0x000fe4000f8e0206 */
[----:B------:R-:W-:Y:S04]  /*4640*/  @!UP0 USEL UR4, UR5, UR4, !UP4 ;  /* 0x0000000405048287 */ /* 0x000fe8000e000000 */
[----:B------:R-:W-:Y:S02]  /*4650*/  @!UP0 UIMAD UR8, UR7, UR8, UR4 ;  /* 0x00000008070882a4 */ /* 0x000fe4000f8e0204 */
[----:B------:R-:W-:Y:S02]  /*4660*/  @!UP0 UIADD3 UR9, UPT, UPT, UR10, -UR4, URZ ;  /* 0x800000040a098290 */ /* 0x000fe4000fffe0ff */
[----:B------:R-:W-:Y:S02]  /*4670*/  UIADD3 UR4, UPT, UPT, -UR5, URZ, URZ ;  /* 0x000000ff05047290 */ /* 0x000fe4000fffe1ff */
[----:B------:R-:W-:Y:S02]  /*4680*/  UIADD3 UR7, UPT, UPT, -UR6, URZ, URZ ;  /* 0x000000ff06077290 */ /* 0x000fe4000fffe1ff */
[----:B------:R-:W-:Y:S02]  /*4690*/  @!UP0 UIMAD UR6, UR9, UR40, UR5 ;  /* 0x00000028090682a4 */ /* 0x000fe4000f8e0205 */
[----:B------:R-:W-:Y:S02]  /*46a0*/  UIMAD UR14, UR15, UR4, UR14 ;  /* 0x000000040f0e72a4 */ /* 0x000fe4000f8e020e */
[----:B------:R-:W-:Y:S01]  /*46b0*/  UIMAD UR13, UR46, UR7, UR13 ;  /* 0x000000072e0d72a4 */ /* 0x000fe2000f8e020d */
[----:B------:R-:W-:Y:S02]  /*46c0*/  @!UP0 UMOV UR5, UR8 ;  /* 0x0000000800058c82 */ /* 0x000fe40008000000 */
[----:B------:R-:W-:Y:S02]  /*46d0*/  UIMAD UR14, UR5, UR15, UR14 ;  /* 0x0000000f050e72a4 */ /* 0x000fe4000f8e020e */
[----:B------:R-:W-:Y:S11]  /*46e0*/  UIMAD UR13, UR6, UR46, UR13 ;  /* 0x0000002e060d72a4 */ /* 0x000ff6000f8e020d */
[----:B------:R-:W-:Y:S01]  /*46f0*/  @!UPT UIADD3 URZ, UPT, UPT, URZ, URZ, URZ ;  /* 0x000000fffffff290 */ /* 0x000fe2000fffe0ff */
.L_x_77:
[----:B------:R-:W3:Y:S01]  /*4700*/  @!UP2 LDCU.128 UR20, c[0x0][0xb10] ;  /* 0x00016200ff14a7ac */ /* 0x000ee20008000c00 */
[C---:B------:R-:W-:Y:S02]  /*4710*/  ISETP.NE.U32.AND P1, PT, R4.reuse, RZ, PT ;  /* 0x000000ff0400720c */ /* 0x040fe40003f25070 */
[----:B------:R-:W-:Y:S02]  /*4720*/  ISETP.NE.U32.AND P0, PT, R4, RZ, PT ;  /* 0x000000ff0400720c */ /* 0x000fe40003f05070 */
[C---:B------:R-:W-:Y:S02]  /*4730*/  ISETP.NE.AND.EX P1, PT, R5.reuse, RZ, PT, P1 ;  /* 0x000000ff0500720c */ /* 0x040fe40003f25310 */
[----:B------:R-:W-:Y:S01]  /*4740*/  ISETP.NE.AND.EX P0, PT, R5, RZ, PT, P0 ;  /* 0x000000ff0500720c */ /* 0x000fe20003f05300 */
[----:B------:R-:W4:Y:S01]  /*4750*/  @!UP2 LDCU UR5, c[0x0][0xb0c] ;  /* 0x00016180ff05a7ac */ /* 0x000f220008000800 */
[----:B------:R-:W-:Y:S02]  /*4760*/  USHF.L.U32 UR11, UR29, 0x6, URZ ;  /* 0x000000061d0b7899 */ /* 0x000fe400080006ff */
[----:B------:R-:W-:Y:S02]  /*4770*/  USHF.L.U32 UR10, UR32, 0x6, URZ ;  /* 0x00000006200a7899 */ /* 0x000fe400080006ff */
[----:B---3--:R-:W-:Y:S07]  /*4780*/  UIMAD.WIDE.U32 UR6, UR14, UR20, URZ ;  /* 0x000000140e0672a5 */ /* 0x008fee000f8e00ff */
[----:B------:R-:W-:Y:S01]  /*4790*/  @!UP2 UMOV UR4, UR7 ;  /* 0x000000070004ac82 */ /* 0x000fe20008000000 */
[----:B----4-:R-:W-:Y:S02]  /*47a0*/  @!UP2 UISETP.NE.AND UP0, UPT, UR5, 0x1, UPT ;  /* 0x000000010500a88c */ /* 0x010fe4000bf05270 */
[----:B------:R-:W-:Y:S02]  /*47b0*/  @!UP2 USHF.R.U32.HI UR4, URZ, UR21, UR4 ;  /* 0x00000015ff04a299 */ /* 0x000fe40008011604 */
[----:B------:R-:W-:Y:S02]  /*47c0*/  UIMAD.WIDE.U32 UR6, UR13, UR23, URZ ;  /* 0x000000170d0672a5 */ /* 0x000fe4000f8e00ff */
[----:B------:R-:W-:Y:S02]  /*47d0*/  @!UP2 USEL UR8, UR14, UR4, !UP0 ;  /* 0x000000040e08a287 */ /* 0x000fe4000c000000 */
[----:B------:R-:W-:Y:S03]  /*47e0*/  @!UP2 UISETP.NE.AND UP0, UPT, UR22, 0x1, UPT ;  /* 0x000000011600a88c */ /* 0x000fe6000bf05270 */
[----:B------:R-:W-:Y:S02]  /*47f0*/  @!UP2 UMOV UR6, UR7 ;  /* 0x000000070006ac82 */ /* 0x000fe40008000000 */
[----:B------:R-:W3:Y:S02]  /*4800*/  @!UP2 LDCU UR4, c[0x0][0xb20] ;  /* 0x00016400ff04a7ac */ /* 0x000ee40008000800 */
[----:B---3--:R-:W-:Y:S04]  /*4810*/  @!UP2 USHF.R.U32.HI UR6, URZ, UR4, UR6 ;  /* 0x00000004ff06a299 */ /* 0x008fe80008011606 */
[----:B------:R-:W-:Y:S04]  /*4820*/  @!UP2 USEL UR6, UR13, UR6, !UP0 ;  /* 0x000000060d06a287 */ /* 0x000fe8000c000000 */
[----:B------:R-:W-:Y:S02]  /*4830*/  @!UP2 UIADD3 UR4, UPT, UPT, -UR8, UR6, URZ ;  /* 0x000000060804a290 */ /* 0x000fe4000fffe1ff */
[----:B------:R-:W-:Y:S02]  /*4840*/  @!UP2 UIADD3 UR6, UPT, UPT, UR8, -UR6, URZ ;  /* 0x800000060806a290 */ /* 0x000fe4000fffe0ff */
[----:B------:R-:W-:Y:S02]  /*4850*/  @!UP2 UIMAD UR14, UR4, UR5, UR14 ;  /* 0x00000005040ea2a4 */ /* 0x000fe4000f8e020e */
[----:B------:R-:W-:Y:S01]  /*4860*/  @!UP2 UIMAD UR13, UR6, UR22, UR13 ;  /* 0x00000016060da2a4 */ /* 0x000fe2000f8e020d */
[----:B------:R-:W-:Y:S11]  /*4870*/  BRA.U UP3, `(.L_x_78) ;  /* 0x0000000103107547 */ /* 0x000ff6000b800000 */
[----:B------:R-:W-:Y:S04]  /*4880*/  MOV R6, UR33 ;  /* 0x0000002100067c02 */ /* 0x000fe80008000f00 */
[----:B------:R-:W-:Y:S04]  /*4890*/  SHF.L.U32 R6, R6, 0x1f, RZ ;  /* 0x0000001f06067819 */ /* 0x000fe800000006ff */
[----:B------:R-:W3:Y:S02]  /*48a0*/  SYNCS.PHASECHK.TRANS64.TRYWAIT P2, [UR24+0x88], R6 ;  /* 0x00008806ff0075a7 */ /* 0x000ee40008041118 */
[----:B---3--:R-:W-:Y:S05]  /*48b0*/  @!P2 BRA `(.L_x_79) ;  /* 0x00000034007ca947 */ /* 0x008fea0003800000 */
.L_x_78:
[----:B------:R-:W-:Y:S05]  /*48c0*/  @!P1 BRA `(.L_x_80) ;  /* 0x0000000000309947 */ /* 0x000fea0003800000 */
[----:B------:R-:W-:Y:S01]  /*48d0*/  ISETP.NE.U32.AND P1, PT, R2, RZ, PT ;  /* 0x000000ff0200720c */ /* 0x000fe20003f25070 */
[----:B------:R-:W3:Y:S01]  /*48e0*/  LDCU.64 UR4, c[0x0][0x358] ;  /* 0x00006b00ff0477ac */ /* 0x000ee20008000a00 */
[----:B------:R-:W-:Y:S02]  /*48f0*/  IMAD.MOV.U32 R45, RZ, RZ, 0x1 ;  /* 0x00000001ff2d7424 */ /* 0x000fe400078e00ff */
[----:B------:R-:W-:Y:S11]  /*4900*/  ISETP.NE.AND.EX P1, PT, R3, RZ, PT, P1 ;  /* 0x000000ff0300720c */ /* 0x000ff60003f25310 */
[----:B------:R-:W-:Y:S02]  /*4910*/  @!UPT UIADD3 URZ, UPT, UPT, URZ, URZ, URZ ;  /* 0x000000fffffff290 */ /* 0x000fe4000fffe0ff */
[----:B------:R-:W4:Y:S01]  /*4920*/  @P1 LDC.64 R8, c[0x0][0x888] ;  /* 0x00022200ff081b82 */ /* 0x000f220000000a00 */
[----:B-1----:R-:W-:Y:S04]  /*4930*/  @P1 IMAD R0, R4, UR36, RZ ;  /* 0x0000002404001c24 */ /* 0x002fe8000f8e02ff */
[----:B----4-:R-:W-:Y:S04]  /*4940*/  @P1 IMAD.WIDE R8, R0, 0x4, R8 ;  /* 0x0000000400081825 */ /* 0x010fe800078e0208 */
[----:B------:R-:W-:Y:S01]  /*4950*/  HFMA2 R0, -RZ, RZ, 0, 5.9604644775390625e-08 ;  /* 0x00000001ff007431 */ /* 0x000fe200000001ff */
[----:B---3-5:R3:W5:Y:S04]  /*4960*/  @P1 LDG.E R26, desc[UR4][R8.64] ;  /* 0x00000004081a1981 */ /* 0x028768000c1e1900 */
[----:B------:R-:W-:Y:S01]  /*4970*/  @!P1 PRMT R45, R0, 0x7610, R45 ;  /* 0x00007610002d9816 */ /* 0x000fe2000000002d */
[----:B---3--:R-:W4:Y:S06]  /*4980*/  @!P1 LDC R26, c[0x0][0x880] ;  /* 0x00022000ff1a9b82 */ /* 0x008f2c0000000800 */
.L_x_80:
[----:B----45:R-:W-:Y:S01]  /*4990*/  @!P0 FSETP.EQ.AND P1, PT, R26, RZ, PT ;  /* 0x000000ff1a00820b */ /* 0x030fe20003f22000 */
[----:B------:R-:W-:Y:S01]  /*49a0*/  @!UPT UIADD3 URZ, UPT, UPT, URZ, URZ, URZ ;  /* 0x000000fffffff290 */ /* 0x000fe2000fffe0ff */
[----:B------:R-:W-:Y:S11]  /*49b0*/  @!P0 BRA `(.L_x_81) ;  /* 0x0000000000188947 */ /* 0x000ff60003800000 */
[----:B------:R-:W-:Y:S02]  /*49c0*/  LOP3.LUT P0, RZ, R45, 0xff, RZ, 0xc0, !PT ;  /* 0x000000ff2dff7812 */ /* 0x000fe4000780c0ff */
[----:B------:R-:W-:Y:S04]  /*49d0*/  ISETP.NE.U32.AND P1, PT, R2, RZ, PT ;  /* 0x000000ff0200720c */ /* 0x000fe80003f25070 */
[----:B------:R-:W-:Y:S04]  /*49e0*/  ISETP.NE.AND.EX P1, PT, R3, RZ, PT, P1 ;  /* 0x000000ff0300720c */ /* 0x000fe80003f25310 */
[----:B------:R-:W-:Y:S03]  /*49f0*/  PLOP3.LUT P1, PT, P1, PT, PT, 0x8, 0x80 ;  /* 0x000000000080781c */ /* 0x000fe60000f2e170 */
[----:B------:R-:W-:Y:S11]  /*4a00*/  @P0 FSETP.EQ.AND P1, PT, R26, RZ, PT ;  /* 0x000000ff1a00020b */ /* 0x000ff60003f22000 */
[----:B------:R-:W-:Y:S02]  /*4a10*/  @!UPT UIADD3 URZ, UPT, UPT, URZ, URZ, URZ ;  /* 0x000000fffffff290 */ /* 0x000fe4000fffe0ff */
.L_x_81:
[----:B------:R-:W-:Y:S01]  /*4a20*/  ULEA UR4, UR12, UR24, 0x3 ;  /* 0x000000180c047291 */ /* 0x000fe2000f8e18ff */
[----:B------:R-:W-:Y:S02]  /*4a30*/  SHF.L.U32 R9, R15, 0x1f, RZ ;  /* 0x0000001f0f097819 */ /* 0x000fe400000006ff */
[----:B------:R-:W-:Y:S04]  /*4a40*/  ELECT P0, URZ, PT ;  /* 0x0000000000ff782f */ /* 0x000fe80003800000 */
[----:B------:R-:W-:Y:S02]  /*4a50*/  PLOP3.LUT P1, PT, P1, P0, PT, 0xf2, 0x2f ;  /* 0x00000000002f781c */ /* 0x000fe40000f21e72 */
[----:B------:R-:W3:Y:S11]  /*4a60*/  SYNCS.PHASECHK.TRANS64.TRYWAIT P2, [UR4+0x68], R9 ;  /* 0x00006809ff0075a7 */ /* 0x000ef60008041104 */
[----:B------:R-:W-:Y:S05]  /*4a70*/  @!P1 IADD3 R8, P0, PT, R16, 0x580, RZ ;  /* 0x0000058010089810 */ /* 0x000fea0007f1e0ff */
[----:B-1----:R-:W-:Y:S01]  /*4a80*/  @!P1 IMAD.X R6, RZ, RZ, R17, P0 ;  /* 0x000000ffff069224 */ /* 0x002fe200000e0611 */
[----:B---3--:R-:W-:Y:S07]  /*4a90*/  @!P2 BRA `(.L_x_82) ;  /* 0x00000034001ca947 */ /* 0x008fee0003800000 */
.L_x_155:
[----:B------:R-:W-:Y:S01]  /*4aa0*/  @!P1 R2UR UR7, R6 ;  /* 0x00000000060792ca */ /* 0x000fe200000e0000 */
[----:B------:R-:W-:Y:S01]  /*4ab0*/  UIADD3 UR5, UPT, UPT, UR12, 0x1, URZ ;  /* 0x000000010c057890 */ /* 0x000fe2000fffe0ff */
[----:B------:R-:W-:Y:S01]  /*4ac0*/  @!P1 R2UR UR6, R8 ;  /* 0x00000000080692ca */ /* 0x000fe200000e0000 */
[----:B------:R-:W-:Y:S01]  /*4ad0*/  UIADD3 UR9, UPT, UPT, UR4, 0x50, URZ ;  /* 0x0000005004097890 */ /* 0x000fe2000fffe0ff */
[----:B------:R-:W-:Y:S01]  /*4ae0*/  @!P1 IMAD.MOV.U32 R6, RZ, RZ, 0x1000 ;  /* 0x00001000ff069424 */ /* 0x000fe200078e00ff */
[----:B------:R-:W-:Y:S01]  /*4af0*/  UISETP.NE.AND UP0, UPT, UR5, 0x3, UPT ;  /* 0x000000030500788c */ /* 0x000fe2000bf05270 */
[----:B------:R-:W-:Y:S01]  /*4b00*/  VIADD R14, R14, 0x1 ;  /* 0x000000010e0e7836 */ /* 0x000fe20000000000 */
[----:B------:R-:W-:Y:S01]  /*4b10*/  UMOV UR22, 0x0 ;  /* 0x0000000000167882 */ /* 0x000fe20000000000 */
[----:B------:R-:W-:Y:S01]  /*4b20*/  UMOV UR23, 0x10000000 ;  /* 0x1000000000177882 */ /* 0x000fe20000000000 */
[----:B------:R-:W-:Y:S04]  /*4b30*/  UPRMT UR20, UR54, 0x654, UR9 ;  /* 0x0000065436147896 */ /* 0x000fe80008000009 */
[----:B-1----:R-:W-:Y:S01]  /*4b40*/  IMAD.U32 R9, RZ, RZ, UR7 ;  /* 0x00000007ff097e24 */ /* 0x002fe2000f8e00ff */
[----:B------:R-:W-:Y:S01]  /*4b50*/  USEL UR7, URZ, 0x1, UP0 ;  /* 0x00000001ff077887 */ /* 0x000fe20008000000 */
[----:B------:R-:W-:Y:S01]  /*4b60*/  IMAD.U32 R8, RZ, RZ, UR6 ;  /* 0x00000006ff087e24 */ /* 0x000fe2000f8e00ff */
[----:B------:R-:W-:Y:S02]  /*4b70*/  USEL UR6, UR5, URZ, UP0 ;  /* 0x000000ff05067287 */ /* 0x000fe40008000000 */
[----:B------:R-:W-:Y:S01]  /*4b80*/  VOTEU.ALL UP0, P1 ;  /* 0x0000000000ff7886 */ /* 0x000fe20000800000 */
[----:B------:R-:W-:Y:S02]  /*4b90*/  @!P1 R2UR UR19, R9 ;  /* 0x00000000091392ca */ /* 0x000fe400000e0000 */
[----:B------:R-:W-:Y:S02]  /*4ba0*/  @!P1 R2UR UR18, R8 ;  /* 0x00000000081292ca */ /* 0x000fe400000e0000 */
[----:B------:R-:W-:Y:S01]  /*4bb0*/  @!UP0 ULEA UR5, UR12, UR24, 0xc ;  /* 0x000000180c058291 */ /* 0x000fe2000f8e60ff */
[----:B------:R-:W-:Y:S02]  /*4bc0*/  LOP3.LUT R15, R15, UR7, RZ, 0x3c, !PT ;  /* 0x000000070f0f7c12 */ /* 0x000fe4000f8e3cff */
[----:B------:R-:W-:Y:S01]  /*4bd0*/  UMOV UR12, UR36 ;  /* 0x00000024000c7c82 */ /* 0x000fe20008000000 */
[----:B------:R-:W-:Y:S01]  /*4be0*/  @!UP0 UIADD3 UR8, UPT, UPT, UR5, 0x200, URZ ;  /* 0x0000020005088890 */ /* 0x000fe2000fffe0ff */
[----:B------:R-:W-:Y:S01]  /*4bf0*/  SHF.L.U32 R0, R15, 0x1f, RZ ;  /* 0x0000001f0f007819 */ /* 0x000fe200000006ff */
[----:B------:R-:W-:Y:S01]  /*4c00*/  VOTEU.ALL UP0, P1 ;  /* 0x0000000000ff7886 */ /* 0x000fe20000800000 */
[----:B------:R-:W-:Y:S06]  /*4c10*/  ULEA UR5, UR6, UR24, 0x3 ;  /* 0x0000001806057291 */ /* 0x000fec000f8e18ff */
[----:B------:R1:W-:Y:S01]  /*4c20*/  @!UP0 UTMALDG.3D [UR8], [UR18], desc[UR22] ;  /* 0x00001608120085b4 */ /* 0x0003e20008011000 */
[----:B------:R1:W-:Y:S01]  /*4c30*/  @!P1 SYNCS.ARRIVE.TRANS64.RED.A0TR RZ, [UR4+0x50], R6 ;  /* 0x00005006ffff99a7 */ /* 0x0003e20008300404 */
[----:B------:R-:W-:Y:S01]  /*4c40*/  SYNCS.ARRIVE.TRANS64.RED.A1T0 RZ, [UR20], RZ ;  /* 0x000000ffffff79a7 */ /* 0x000fe20008100414 */
[----:B------:R-:W3:Y:S02]  /*4c50*/  SYNCS.PHASECHK.TRANS64.TRYWAIT P0, [UR5+0x68], R0 ;  /* 0x00006800ff0075a7 */ /* 0x000ee40008001105 */
[----:B-1-3--:R-:W-:Y:S05]  /*4c60*/  @!P0 BRA `(.L_x_83) ;  /* 0x0000003000c08947 */ /* 0x00afea0003800000 */
.L_x_157:
[----:B------:R-:W-:Y:S01]  /*4c70*/  UIADD3 UR9, UPT, UPT, UR5, 0x50, URZ ;  /* 0x0000005005097890 */ /* 0x000fe2000fffe0ff */
[----:B-1----:R-:W-:Y:S01]  /*4c80*/  @!P1 IADD3 R6, P0, PT, R16, 0x580, RZ ;  /* 0x0000058010069810 */ /* 0x002fe20007f1e0ff */
[----:B------:R-:W-:Y:S01]  /*4c90*/  UPLOP3.LUT UP3, UPT, UPT, UPT, UPT, 0x80, 0x8 ;  /* 0x000000000008789c */ /* 0x000fe20003f6f070 */
[----:B------:R-:W-:Y:S01]  /*4ca0*/  R2UR UR23, R47 ;  /* 0x000000002f1772ca */ /* 0x000fe200000e0000 */
[----:B------:R-:W-:Y:S01]  /*4cb0*/  UMOV UR20, 0x0 ;  /* 0x0000000000147882 */ /* 0x000fe20000000000 */
[----:B------:R-:W-:Y:S01]  /*4cc0*/  @!P1 R2UR UR7, R6 ;  /* 0x00000000060792ca */ /* 0x000fe200000e0000 */
[----:B------:R-:W-:Y:S01]  /*4cd0*/  @!P1 IMAD.X R0, RZ, RZ, R17, P0 ;  /* 0x000000ffff009224 */ /* 0x000fe200000e0611 */
[----:B------:R-:W-:Y:S01]  /*4ce0*/  UMOV UR21, 0x10000000 ;  /* 0x1000000000157882 */ /* 0x000fe20000000000 */
[----:B------:R-:W-:Y:S01]  /*4cf0*/  UMOV UR12, UR36 ;  /* 0x00000024000c7c82 */ /* 0x000fe20008000000 */
[----:B------:R-:W-:Y:S01]  /*4d00*/  VOTEU.ALL UP0, P1 ;  /* 0x0000000000ff7886 */ /* 0x000fe20000800000 */
[----:B------:R-:W-:Y:S01]  /*4d10*/  R2UR UR22, R48 ;  /* 0x00000000301672ca */ /* 0x000fe200000e0000 */
[----:B------:R-:W-:Y:S01]  /*4d20*/  UMOV UR36, UR25 ;  /* 0x0000001900247c82 */ /* 0x000fe20008000000 */
[----:B------:R-:W-:Y:S02]  /*4d30*/  @!P1 R2UR UR4, R0 ;  /* 0x00000000000492ca */ /* 0x000fe400000e0000 */
[----:B------:R-:W-:Y:S01]  /*4d40*/  @!UP0 UIADD3 UR10, UPT, UPT, UR10, 0x20, URZ ;  /* 0x000000200a0a8890 */ /* 0x000fe2000fffe0ff */
[C---:B------:R-:W-:Y:S01]  /*4d50*/  ISETP.NE.AND P0, PT, R14.reuse, 0x2, PT ;  /* 0x000000020e00780c */ /* 0x040fe20003f05270 */
[----:B------:R-:W-:Y:S02]  /*4d60*/  UIADD3 UR32, UPT, UPT, UR13, UR23, URZ ;  /* 0x000000170d207290 */ /* 0x000fe4000fffe0ff */
[----:B------:R-:W-:Y:S01]  /*4d70*/  IMAD.U32 R8, RZ, RZ, UR7 ;  /* 0x00000007ff087e24 */ /* 0x000fe2000f8e00ff */
[----:B------:R-:W-:Y:S02]  /*4d80*/  SEL R0, RZ, 0x1, P0 ;  /* 0x00000001ff007807 */ /* 0x000fe40000000000 */
[----:B------:R-:W-:Y:S02]  /*4d90*/  SEL R14, R14, RZ, P0 ;  /* 0x000000ff0e0e7207 */ /* 0x000fe40000000000 */
[----:B------:R-:W-:Y:S01]  /*4da0*/  @!P1 R2UR UR18, R8 ;  /* 0x00000000081292ca */ /* 0x000fe200000e0000 */
[----:B------:R-:W-:Y:S01]  /*4db0*/  UIADD3 UR29, UPT, UPT, UR14, UR22, URZ ;  /* 0x000000160e1d7290 */ /* 0x000fe2000fffe0ff */
[----:B------:R-:W-:Y:S01]  /*4dc0*/  IMAD.U32 R9, RZ, RZ, UR4 ;  /* 0x00000004ff097e24 */ /* 0x000fe2000f8e00ff */
[----:B------:R-:W-:Y:S01]  /*4dd0*/  @!UP0 ULEA UR4, UR6, UR24, 0xc ;  /* 0x0000001806048291 */ /* 0x000fe2000f8e60ff */
[----:B------:R-:W-:Y:S03]  /*4de0*/  LOP3.LUT R13, R13, R0, RZ, 0x3c, !PT ;  /* 0x000000000d0d7212 */ /* 0x000fe600078e3cff */
[----:B------:R-:W-:Y:S01]  /*4df0*/  @!P1 R2UR UR19, R9 ;  /* 0x00000000091392ca */ /* 0x000fe200000e0000 */
[----:B------:R-:W-:Y:S01]  /*4e00*/  @!UP0 UIADD3 UR8, UPT, UPT, UR4, 0x200, URZ ;  /* 0x0000020004088890 */ /* 0x000fe2000fffe0ff */
[----:B------:R-:W-:Y:S01]  /*4e10*/  VOTEU.ALL UP0, P1 ;  /* 0x0000000000ff7886 */ /* 0x000fe20000800000 */
[----:B------:R-:W-:Y:S10]  /*4e20*/  UPRMT UR4, UR54, 0x654, UR9 ;  /* 0x0000065436047896 */ /* 0x000ff40008000009 */
[----:B------:R1:W-:Y:S01]  /*4e30*/  @!UP0 UTMALDG.3D [UR8], [UR18], desc[UR20] ;  /* 0x00001408120085b4 */ /* 0x0003e20008011000 */
[----:B------:R3:W-:Y:S01]  /*4e40*/  @!P1 SYNCS.ARRIVE.TRANS64.RED.A0TR RZ, [UR5+0x50], R7 ;  /* 0x00005007ffff99a7 */ /* 0x0007e20008300405 */
[----:B------:R-:W-:Y:S01]  /*4e50*/  SYNCS.ARRIVE.TRANS64.RED.A1T0 RZ, [UR4], RZ ;  /* 0x000000ffffff79a7 */ /* 0x000fe20008100404 */
[----:B------:R-:W-:Y:S04]  /*4e60*/  UIADD3 UR4, UPT, UPT, UR6, 0x1, URZ ;  /* 0x0000000106047890 */ /* 0x000fe8000fffe0ff */
[----:B------:R-:W-:Y:S04]  /*4e70*/  UISETP.NE.AND UP0, UPT, UR4, 0x3, UPT ;  /* 0x000000030400788c */ /* 0x000fe8000bf05270 */
[----:B------:R-:W-:Y:S06]  /*4e80*/  USEL UR5, URZ, 0x1, UP0 ;  /* 0x00000001ff057887 */ /* 0x000fec0008000000 */
[----:B------:R-:W-:Y:S01]  /*4e90*/  LOP3.LUT R15, R15, UR5, RZ, 0x3c, !PT ;  /* 0x000000050f0f7c12 */ /* 0x000fe2000f8e3cff */
[----:B-1----:R-:W-:Y:S01]  /*4ea0*/  USEL UR12, UR4, URZ, UP0 ;  /* 0x000000ff040c7287 */ /* 0x002fe20008000000 */
[----:B------:R-:W-:Y:S11]  /*4eb0*/  BRA.U UP1, `(.L_x_84) ;  /* 0xfffffff101f07547 */ /* 0x000ff6000b83ffff */
[----:B------:R-:W-:Y:S01]  /*4ec0*/  UIADD3 UR24, UPT, UPT, UR24, 0x68, URZ ;  /* 0x0000006818187890 */ /* 0x000fe2000fffe0ff */
[----:B------:R-:W-:-:S03]  /*4ed0*/  SHF.L.U32 R2, R15, 0x1f, RZ ;  /* 0x0000001f0f027819 */ /* 0x000fc600000006ff */
[----:B------:R-:W-:-:S09]  /*4ee0*/  ULEA UR4, UR12, UR24, 0x3 ;  /* 0x000000180c047291 */ /* 0x000fd2000f8e18ff */
[----:B------:R-:W1:Y:S02]  /*4ef0*/  SYNCS.PHASECHK.TRANS64.TRYWAIT P0, [UR4], R2 ;  /* 0x00000002ff0075a7 */ /* 0x000e640008001104 */
[----:B-1----:R-:W-:Y:S05]  /*4f00*/  @!P0 BRA `(.L_x_85) ;  /* 0x0000003000308947 */ /* 0x002fea0003800000 */
.L_x_159:
        /* <DEDUP_REMOVED lines=9> */
.L_x_161:
[----:B------:R-:W-:-:S04]  /*4fa0*/  UIADD3 UR4, UPT, UPT, UR4, 0x1, URZ ;  /* 0x0000000104047890 */ /* 0x000fc8000fffe0ff */
[----:B------:R-:W-:-:S04]  /*4fb0*/  UISETP.NE.AND UP0, UPT, UR4, 0x3, UPT ;  /* 0x000000030400788c */ /* 0x000fc8000bf05270 */
[----:B------:R-:W-:Y:S02]  /*4fc0*/  USEL UR5, URZ, 0x1, UP0 ;  /* 0x00000001ff057887 */ /* 0x000fe40008000000 */
[----:B------:R-:W-:-:S04]  /*4fd0*/  USEL UR4, UR4, URZ, UP0 ;  /* 0x000000ff04047287 */ /* 0x000fc80008000000 */
[----:B------:R-:W-:Y:S01]  /*4fe0*/  ULEA UR4, UR4, UR24, 0x3 ;  /* 0x0000001804047291 */ /* 0x000fe2000f8e18ff */
[----:B-1----:R-:W-:-:S04]  /*4ff0*/  LOP3.LUT R2, R15, UR5, RZ, 0x3c, !PT ;  /* 0x000000050f027c12 */ /* 0x002fc8000f8e3cff */
[----:B------:R-:W-:Y:S01]  /*5000*/  SHF.L.U32 R2, R2, 0x1f, RZ ;  /* 0x0000001f02027819 */ /* 0x000fe200000006ff */
[----:B------:R-:W-:-:S07]  /*5010*/  IMAD.U32 R0, RZ, RZ, UR4 ;  /* 0x00000004ff007e24 */ /* 0x000fce000f8e00ff */
.L_x_87:
[----:B-1----:R1:W4:Y:S02]  /*5020*/  SYNCS.PHASECHK.TRANS64.TRYWAIT P0, [R0+URZ], R2 ;  /* 0x00000002000075a7 */ /* 0x00232400080011ff */
[----:B----4-:R-:W-:Y:S05]  /*5030*/  @!P0 NANOSLEEP.SYNCS 0x989680 ;  /* 0x009896800000895d */ /* 0x010fea0003900000 */
[----:B------:R-:W4:Y:S02]  /*5040*/  @!P0 SYNCS.PHASECHK.TRANS64 P0, [R0+URZ], R2 ;  /* 0x00000002000085a7 */ /* 0x000f2400080010ff */
[----:B--2-4-:R-:W-:Y:S05]  /*5050*/  @P0 EXIT ;  /* 0x000000000000094d */ /* 0x014fea0003800000 */
[----:B------:R-:W-:Y:S05]  /*5060*/  BRA `(.L_x_87) ;  /* 0xfffffffc00ec7947 */ /* 0x000fea000383ffff */
.L_x_75:
[----:B------:R-:W-:-:S06]  /*5070*/  UISETP.GE.AND UP0, UPT, UR22, 0x4, UPT ;  /* 0x000000041600788c */ /* 0x000fcc000bf06270 */
[----:B------:R-:W-:-:S13]  /*5080*/  PLOP3.LUT P0, PT, PT, PT, UP0, 0x80, 0x8 ;  /* 0x000000000008781c */ /* 0x000fda0003f0f008 */
[----:B-1----:R-:W-:Y:S05]  /*5090*/  @!P0 EXIT ;  /* 0x000000000000894d */ /* 0x002fea0003800000 */
[----:B------:R-:W-:Y:S01]  /*50a0*/  BAR.SYNC.DEFER_BLOCKING 0x6, 0xa0 ;  /* 0x0182800000007b1d */ /* 0x000fe20000010000 */
[C---:B------:R-:W-:Y:S01]  /*50b0*/  IMAD.SHL.U32 R3, R55.reuse, 0x20, RZ ;  /* 0x0000002037037824 */ /* 0x040fe200078e00ff */
[C---:B------:R-:W-:Y:S01]  /*50c0*/  LOP3.LUT P0, RZ, R55.reuse, 0x4, RZ, 0xc0, !PT ;  /* 0x0000000437ff7812 */ /* 0x040fe2000780c0ff */
[C---:B------:R-:W-:Y:S01]  /*50d0*/  IMAD.SHL.U32 R2, R55.reuse, 0x10, RZ ;  /* 0x0000001037027824 */ /* 0x040fe200078e00ff */
[----:B------:R-:W-:Y:S01]  /*50e0*/  CS2R R52, SRZ ;  /* 0x0000000000347805 */ /* 0x000fe2000001ff00 */
[----:B------:R-:W-:Y:S01]  /*50f0*/  IMAD.SHL.U32 R44, R55, 0x4, RZ ;  /* 0x00000004372c7824 */ /* 0x000fe200078e00ff */
[----:B------:R-:W-:Y:S01]  /*5100*/  UMOV UR44, 0x400 ;  /* 0x00000400002c7882 */ /* 0x000fe20000000000 */
[----:B------:R-:W1:Y:S01]  /*5110*/  LDCU.64 UR4, c[0x0][0x890] ;  /* 0x00011200ff0477ac */ /* 0x000e620008000a00 */
[----:B------:R-:W2:Y:S01]  /*5120*/  LDC.64 R42, c[0x0][0x8b0] ;  /* 0x00022c00ff2a7b82 */ /* 0x000ea20000000a00 */
[----:B------:R-:W-:Y:S01]  /*5130*/  LOP3.LUT R4, R3, 0xc0, RZ, 0xc0, !PT ;  /* 0x000000c003047812 */ /* 0x000fe200078ec0ff */
[----:B------:R-:W-:Y:S01]  /*5140*/  IMAD.U32 R23, R55, 0x10000, RZ ;  /* 0x0001000037177824 */ /* 0x000fe200078e00ff */
[----:B------:R-:W-:Y:S01]  /*5150*/  ULEA UR44, UR54, UR44, 0x18 ;  /* 0x0000002c362c7291 */ /* 0x000fe2000f8ec0ff */
[----:B------:R-:W-:Y:S01]  /*5160*/  LOP3.LUT R2, R2, 0x600, RZ, 0xc0, !PT ;  /* 0x0000060002027812 */ /* 0x000fe200078ec0ff */
[----:B------:R-:W-:Y:S01]  /*5170*/  IMAD.MOV.U32 R54, RZ, RZ, 0x10 ;  /* 0x00000010ff367424 */ /* 0x000fe200078e00ff */
[----:B------:R-:W-:Y:S01]  /*5180*/  LOP3.LUT R44, R4, 0x18, R44, 0xf8, !PT ;  /* 0x00000018042c7812 */ /* 0x000fe200078ef82c */
[----:B------:R-:W-:Y:S01]  /*5190*/  IMAD.MOV.U32 R22, RZ, RZ, RZ ;  /* 0x000000ffff167224 */ /* 0x000fe200078e00ff */
[----:B------:R-:W3:Y:S01]  /*51a0*/  LDC.64 R40, c[0x0][0x8a8] ;  /* 0x00022a00ff287b82 */ /* 0x000ee20000000a00 */
[----:B------:R-:W-:Y:S01]  /*51b0*/  SHF.R.U32.HI R4, RZ, 0x1, R55 ;  /* 0x00000001ff047819 */ /* 0x000fe20000011637 */
[----:B------:R-:W-:Y:S01]  /*51c0*/  IMAD.MOV.U32 R51, RZ, RZ, RZ ;  /* 0x000000ffff337224 */ /* 0x000fe200078e00ff */
[----:B------:R-:W-:Y:S01]  /*51d0*/  LOP3.LUT R2, R2, 0x20, R3, 0xf8, !PT ;  /* 0x0000002002027812 */ /* 0x000fe200078ef803 */
[----:B------:R-:W4:Y:S01]  /*51e0*/  LDCU UR63, c[0x0][0x370] ;  /* 0x00006e00ff3f77ac */ /* 0x000f220008000800 */
[----:B------:R-:W-:-:S02]  /*51f0*/  LOP3.LUT R23, R23, 0x600000, RZ, 0xc0, !PT ;  /* 0x0060000017177812 */ /* 0x000fc400078ec0ff */
[----:B------:R-:W-:Y:S01]  /*5200*/  LOP3.LUT R44, R44, 0x8, R4, 0x78, !PT ;  /* 0x000000082c2c7812 */ /* 0x000fe200078e7804 */
[----:B------:R-:W4:Y:S01]  /*5210*/  LDS R0, [UR44+0x140] ;  /* 0x0001402cff007984 */ /* 0x000f220008000800 */
[----:B-1----:R-:W-:Y:S01]  /*5220*/  IMAD.U32 R57, RZ, RZ, UR4 ;  /* 0x00000004ff397e24 */ /* 0x002fe2000f8e00ff */
[----:B------:R-:W-:Y:S01]  /*5230*/  UIADD3 UR4, UPT, UPT, UR44, 0x200, URZ ;  /* 0x000002002c047890 */ /* 0x000fe2000fffe0ff */
[----:B------:R-:W-:Y:S01]  /*5240*/  LOP3.LUT R2, R2, 0x100, R3, 0xf8, !PT ;  /* 0x0000010002027812 */ /* 0x000fe200078ef803 */
[----:B------:R-:W-:Y:S01]  /*5250*/  IMAD.U32 R56, RZ, RZ, UR5 ;  /* 0x00000005ff387e24 */ /* 0x000fe2000f8e00ff */
[----:B------:R-:W-:Y:S01]  /*5260*/  LOP3.LUT R55, R55, 0x60, RZ, 0xc0, !PT ;  /* 0x0000006037377812 */ /* 0x000fe200078ec0ff */
[----:B------:R-:W1:Y:S01]  /*5270*/  LDCU UR41, c[0x0][0xb0c] ;  /* 0x00016180ff2977ac */ /* 0x000e620008000800 */
[----:B------:R-:W-:Y:S01]  /*5280*/  LOP3.LUT R44, R2, R44, RZ, 0xfc, !PT ;  /* 0x0000002c022c7212 */ /* 0x000fe200078efcff */
[----:B------:R-:W-:Y:S01]  /*5290*/  IMAD.U32 R59, RZ, RZ, UR4 ;  /* 0x00000004ff3b7e24 */ /* 0x000fe2000f8e00ff */
[----:B------:R-:W-:Y:S01]  /*52a0*/  SEL R54, R54, 0xfffffff0, !P0 ;  /* 0xfffffff036367807 */ /* 0x000fe20004000000 */
[----:B------:R-:W1:Y:S01]  /*52b0*/  LDCU UR39, c[0x0][0xb30] ;  /* 0x00016600ff2777ac */ /* 0x000e620008000800 */
[----:B------:R-:W1:Y:S01]  /*52c0*/  LDCU.64 UR60, c[0x0][0x888] ;  /* 0x00011100ff3c77ac */ /* 0x000e620008000a00 */
[----:B------:R-:W1:Y:S01]  /*52d0*/  LDCU.64 UR42, c[0x0][0xb28] ;  /* 0x00016500ff2a77ac */ /* 0x000e620008000a00 */
[----:B------:R-:W1:Y:S01]  /*52e0*/  LDCU.128 UR56, c[0x0][0xb10] ;  /* 0x00016200ff3877ac */ /* 0x000e620008000c00 */
[----:B------:R-:W1:Y:S01]  /*52f0*/  LDCU UR62, c[0x0][0x374] ;  /* 0x00006e80ff3e77ac */ /* 0x000e620008000800 */
[----:B------:R-:W-:Y:S01]  /*5300*/  UMOV UR55, 0x1 ;  /* 0x0000000100377882 */ /* 0x000fe20000000000 */
[----:B------:R-:W-:Y:S01]  /*5310*/  UMOV UR46, URZ ;  /* 0x000000ff002e7c82 */ /* 0x000fe20008000000 */
[----:B------:R-:W-:Y:S01]  /*5320*/  UMOV UR53, URZ ;  /* 0x000000ff00357c82 */ /* 0x000fe20008000000 */
[----:B------:R-:W-:Y:S01]  /*5330*/  UMOV UR52, URZ ;  /* 0x000000ff00347c82 */ /* 0x000fe20008000000 */
[----:B-1234-:R-:W-:-:S07]  /*5340*/  IMAD.IADD R23, R0, 0x1, R23 ;  /* 0x0000000100177824 */ /* 0x01efce00078e0217 */
.L_x_118:
[C---:B------:R-:W-:Y:S02]  /*5350*/  LEA R0, R51.reuse, UR44, 0x3 ;  /* 0x0000002c33007c11 */ /* 0x040fe4000f8e18ff */
[----:B------:R-:W-:Y:S02]  /*5360*/  SHF.L.U32 R2, R52, 0x1f, RZ ;  /* 0x0000001f34027819 */ /* 0x000fe400000006ff */
[----:B-1----:R-:W-:Y:S02]  /*5370*/  LEA R4, R51, UR44, 0x4 ;  /* 0x0000002c33047c11 */ /* 0x002fe4000f8e20ff */
[----:B------:R-:W1:Y:S02]  /*5380*/  SYNCS.PHASECHK.TRANS64.TRYWAIT P0, [R0+URZ+0x90], R2 ;  /* 0x00009002000075a7 */ /* 0x000e6400080011ff */
[----:B-1----:R-:W-:Y:S05]  /*5390*/  @!P0 BRA `(.L_x_88) ;  /* 0x0000002c003c8947 */ /* 0x002fea0003800000 */
.L_x_162:
[----:B------:R-:W-:Y:S01]  /*53a0*/  R2UR UR7, R58 ;  /* 0x000000003a0772ca */ /* 0x000fe200000e0000 */
[----:B------:R-:W2:Y:S01]  /*53b0*/  LDS.128 R4, [R4+0x120] ;  /* 0x0001200004047984 */ /* 0x000ea20000000c00 */
[----:B-1----:R-:W-:Y:S01]  /*53c0*/  VIADD R0, R0, 0xa0 ;  /* 0x000000a000007836 */ /* 0x002fe20000000000 */
[----:B------:R-:W-:Y:S04]  /*53d0*/  UISETP.GE.AND UP0, UPT, UR40, 0x1, UPT ;  /* 0x000000012800788c */ /* 0x000fe8000bf06270 */
[----:B------:R-:W-:Y:S01]  /*53e0*/  PRMT R0, RZ, 0x654, R0 ;  /* 0x00000654ff007816 */ /* 0x000fe20000000000 */
[----:B------:R-:W-:Y:S01]  /*53f0*/  @!PT LDS RZ, [RZ] ;  /* 0x00000000fffff984 */ /* 0x000fe20000000800 */
[----:B------:R-:W-:Y:S01]  /*5400*/  @!PT LDS RZ, [RZ] ;  /* 0x00000000fffff984 */ /* 0x000fe20000000800 */
[----:B------:R-:W-:Y:S01]  /*5410*/  @!PT LDS RZ, [RZ] ;  /* 0x00000000fffff984 */ /* 0x000fe20000000800 */
[----:B------:R-:W-:Y:S01]  /*5420*/  @!PT LDS RZ, [RZ] ;  /* 0x00000000fffff984 */ /* 0x000fe20000000800 */
[----:B------:R1:W-:Y:S06]  /*5430*/  MEMBAR.ALL.CTA ;  /* 0x0000000000007992 */ /* 0x0003ec0000008000 */
[----:B-1----:R-:W1:Y:S02]  /*5440*/  FENCE.VIEW.ASYNC.S ;  /* 0x00000000000073c6 */ /* 0x002e640000000000 */
[----:B-1----:R1:W-:Y:S01]  /*5450*/  SYNCS.ARRIVE.TRANS64.RED.A1T0 RZ, [R0+URZ], RZ ;  /* 0x000000ff00ff79a7 */ /* 0x0023e200081004ff */
[----:B--2---:R-:W-:Y:S11]  /*5460*/  LOP3.LUT P0, RZ, R6, 0x1, RZ, 0xc0, !PT ;  /* 0x0000000106ff7812 */ /* 0x004ff6000780c0ff */
[----:B------:R-:W-:Y:S02]  /*5470*/  @!UPT UIADD3 URZ, UPT, UPT, URZ, URZ, URZ ;  /* 0x000000fffffff290 */ /* 0x000fe4000fffe0ff */
[----:B------:R-:W-:Y:S01]  /*5480*/  VOTEU.ANY UP1, P0 ;  /* 0x0000000000ff7886 */ /* 0x000fe20000020100 */
[----:B------:R-:W-:Y:S01]  /*5490*/  PLOP3.LUT P0, PT, PT, PT, UP1, 0x80, 0x8 ;  /* 0x000000000008781c */ /* 0x000fe20003f0f018 */
[----:B------:R-:W-:Y:S06]  /*54a0*/  UP2UR UR4, UPR, URZ, 0x2 ;  /* 0x00000002ff047883 */ /* 0x000fec0008000000 */
[----:B------:R-:W-:Y:S06]  /*54b0*/  IMAD.U32 R60, RZ, RZ, UR4 ;  /* 0x00000004ff3c7e24 */ /* 0x000fec000f8e00ff */
[----:B------:R-:W-:Y:S02]  /*54c0*/  @P0 SHF.R.U32.HI R2, RZ, 0x10, R5 ;  /* 0x00000010ff020819 */ /* 0x000fe40000011605 */
[----:B------:R-:W-:Y:S02]  /*54d0*/  @P0 MOV R3, R4 ;  /* 0x0000000400030202 */ /* 0x000fe40000000f00 */
[----:B------:R-:W-:Y:S02]  /*54e0*/  @P0 R2UR UR4, R2 ;  /* 0x00000000020402ca */ /* 0x000fe400000e0000 */
[----:B------:R-:W-:Y:S02]  /*54f0*/  @P0 LOP3.LUT R4, R5, 0xffff, RZ, 0xc0, !PT ;  /* 0x0000ffff05040812 */ /* 0x000fe400078ec0ff */
[----:B------:R-:W-:Y:S02]  /*5500*/  @P0 R2UR UR6, R3 ;  /* 0x00000000030602ca */ /* 0x000fe400000e0000 */
[----:B------:R-:W-:Y:S07]  /*5510*/  @P0 R2UR UR5, R4 ;  /* 0x00000000040502ca */ /* 0x000fee00000e0000 */
[----:B------:R-:W-:Y:S02]  /*5520*/  @UP1 UMOV UR7, UR4 ;  /* 0x0000000400071c82 */ /* 0x000fe40008000000 */
[----:B------:R-:W-:Y:S02]  /*5530*/  IMAD.U32 R58, RZ, RZ, UR7 ;  /* 0x00000007ff3a7e24 */ /* 0x000fe4000f8e00ff */
[----:B------:R-:W-:Y:S02]  /*5540*/  @UP1 UMOV UR38, UR6 ;  /* 0x0000000600261c82 */ /* 0x000fe40008000000 */
[----:B------:R-:W-:Y:S01]  /*5550*/  @UP1 UMOV UR37, UR5 ;  /* 0x0000000500251c82 */ /* 0x000fe20008000000 */
[----:B-1----:R-:W-:Y:S05]  /*5560*/  BRA.U !UP0, `(.L_x_89) ;  /* 0x0000000108cc7547 */ /* 0x002fea000b800000 */
[----:B------:R-:W1:Y:S01]  /*5570*/  LDCU UR12, c[0x0][0xb20] ;  /* 0x00016400ff0c77ac */ /* 0x000e620008000800 */
[----:B------:R-:W-:Y:S02]  /*5580*/  UIMAD.WIDE.U32 UR4, UR62, UR59, URZ ;  /* 0x0000003b3e0472a5 */ /* 0x000fe4000f8e00ff */
[----:B------:R-:W-:Y:S02]  /*5590*/  UIMAD.WIDE.U32 UR6, UR63, UR56, URZ ;  /* 0x000000383f0672a5 */ /* 0x000fe4000f8e00ff */
[----:B------:R-:W-:Y:S02]  /*55a0*/  UISETP.NE.AND UP0, UPT, UR58, 0x1, UPT ;  /* 0x000000013a00788c */ /* 0x000fe4000bf05270 */
[----:B------:R-:W-:Y:S02]  /*55b0*/  UIMAD.WIDE.U32 UR8, UR37, UR59, URZ ;  /* 0x0000003b250872a5 */ /* 0x000fe4000f8e00ff */
[----:B------:R-:W-:Y:S02]  /*55c0*/  UIMAD.WIDE.U32 UR10, UR38, UR56, URZ ;  /* 0x00000038260a72a5 */ /* 0x000fe4000f8e00ff */
[----:B------:R-:W-:Y:S02]  /*55d0*/  UISETP.NE.AND UP1, UPT, UR41, 0x1, UPT ;  /* 0x000000012900788c */ /* 0x000fe4000bf25270 */
[----:B------:R-:W-:Y:S01]  /*55e0*/  UISETP.NE.AND UP2, UPT, UR40, 0x1, UPT ;  /* 0x000000012800788c */ /* 0x000fe2000bf45270 */
[----:B------:R-:W-:Y:S02]  /*55f0*/  UMOV UR4, UR5 ;  /* 0x0000000500047c82 */ /* 0x000fe40008000000 */
[----:B-1----:R-:W-:Y:S03]  /*5600*/  USHF.R.U32.HI UR5, URZ, UR12, UR4 ;  /* 0x0000000cff057299 */ /* 0x002fe60008011604 */
[----:B------:R-:W-:Y:S02]  /*5610*/  UMOV UR4, UR7 ;  /* 0x0000000700047c82 */ /* 0x000fe40008000000 */
[----:B------:R-:W-:Y:S02]  /*5620*/  USHF.R.U32.HI UR7, URZ, UR57, UR4 ;  /* 0x00000039ff077299 */ /* 0x000fe40008011604 */
[----:B------:R-:W-:Y:S02]  /*5630*/  USEL UR4, UR62, UR5, !UP0 ;  /* 0x000000053e047287 */ /* 0x000fe4000c000000 */
[----:B------:R-:W-:Y:S01]  /*5640*/  USEL UR7, UR63, UR7, !UP1 ;  /* 0x000000073f077287 */ /* 0x000fe2000c800000 */
[----:B------:R-:W-:Y:S01]  /*5650*/  UMOV UR5, UR9 ;  /* 0x0000000900057c82 */ /* 0x000fe20008000000 */
[----:B------:R-:W-:Y:S02]  /*5660*/  UIMAD.WIDE.U32 UR8, UR4, UR42, URZ ;  /* 0x0000002a040872a5 */ /* 0x000fe4000f8e00ff */
[----:B------:R-:W-:Y:S03]  /*5670*/  USHF.R.U32.HI UR6, URZ, UR12, UR5 ;  /* 0x0000000cff067299 */ /* 0x000fe60008011605 */
[----:B------:R-:W-:Y:S01]  /*5680*/  UMOV UR5, UR11 ;  /* 0x0000000b00057c82 */ /* 0x000fe20008000000 */
[----:B------:R-:W-:Y:S02]  /*5690*/  UIMAD.WIDE.U32 UR10, UR7, UR42, URZ ;  /* 0x0000002a070a72a5 */ /* 0x000fe4000f8e00ff */
[----:B------:R-:W-:Y:S02]  /*56a0*/  USHF.R.U32.HI UR12, URZ, UR57, UR5 ;  /* 0x00000039ff0c7299 */ /* 0x000fe40008011605 */
[----:B------:R-:W-:Y:S01]  /*56b0*/  USEL UR6, UR37, UR6, !UP0 ;  /* 0x0000000625067287 */ /* 0x000fe2000c000000 */
[----:B------:R-:W-:Y:S02]  /*56c0*/  UMOV UR5, UR9 ;  /* 0x0000000900057c82 */ /* 0x000fe40008000000 */
[----:B------:R-:W-:Y:S01]  /*56d0*/  UMOV UR10, UR11 ;  /* 0x0000000b000a7c82 */ /* 0x000fe20008000000 */
[----:B------:R-:W-:Y:S02]  /*56e0*/  @UP2 USHF.R.U32.HI UR4, URZ, UR43, UR5 ;  /* 0x0000002bff042299 */ /* 0x000fe40008011605 */
[----:B------:R-:W-:Y:S02]  /*56f0*/  @UP2 USHF.R.U32.HI UR7, URZ, UR43, UR10 ;  /* 0x0000002bff072299 */ /* 0x000fe4000801160a */
[----:B------:R-:W-:Y:S02]  /*5700*/  UIMAD UR4, UR40, UR4, URZ ;  /* 0x00000004280472a4 */ /* 0x000fe4000f8e02ff */
[----:B------:R-:W-:Y:S02]  /*5710*/  UIMAD.WIDE.U32 UR10, UR6, UR42, URZ ;  /* 0x0000002a060a72a5 */ /* 0x000fe4000f8e00ff */
[----:B------:R-:W-:Y:S02]  /*5720*/  USEL UR5, UR38, UR12, !UP1 ;  /* 0x0000000c26057287 */ /* 0x000fe4000c800000 */
[----:B------:R-:W-:Y:S02]  /*5730*/  UIMAD UR8, UR40, UR7, URZ ;  /* 0x00000007280872a4 */ /* 0x000fe4000f8e02ff */
[----:B------:R-:W-:Y:S03]  /*5740*/  UISETP.GE.AND UP0, UPT, UR6, UR4, UPT ;  /* 0x000000040600728c */ /* 0x000fe6000bf06270 */
[----:B------:R-:W-:Y:S01]  /*5750*/  UMOV UR4, UR11 ;  /* 0x0000000b00047c82 */ /* 0x000fe20008000000 */
[----:B------:R-:W-:Y:S02]  /*5760*/  UISETP.GE.OR UP0, UPT, UR5, UR8, UP0 ;  /* 0x000000080500728c */ /* 0x000fe40008706670 */
[----:B------:R-:W-:Y:S02]  /*5770*/  USHF.R.U32.HI UR4, URZ, UR43, UR4 ;  /* 0x0000002bff047299 */ /* 0x000fe40008011604 */
[----:B------:R-:W-:Y:S02]  /*5780*/  UIMAD.WIDE.U32 UR8, UR5, UR42, URZ ;  /* 0x0000002a050872a5 */ /* 0x000fe4000f8e00ff */
[----:B------:R-:W-:Y:S02]  /*5790*/  USEL UR11, UR6, UR4, !UP2 ;  /* 0x00000004060b7287 */ /* 0x000fe4000d000000 */
[----:B------:R-:W-:Y:S02]  /*57a0*/  UIADD3 UR8, UPT, UPT, -UR5, URZ, URZ ;  /* 0x000000ff05087290 */ /* 0x000fe4000fffe1ff */
[----:B------:R-:W-:Y:S01]  /*57b0*/  UIADD3 UR10, UPT, UPT, -UR11, URZ, URZ ;  /* 0x000000ff0b0a7290 */ /* 0x000fe2000fffe1ff */
[----:B------:R-:W-:Y:S01]  /*57c0*/  @!UP0 UMOV UR4, UR9 ;  /* 0x0000000900048c82 */ /* 0x000fe20008000000 */
[----:B------:R-:W-:Y:S02]  /*57d0*/  UIADD3 UR9, UPT, UPT, -UR6, URZ, URZ ;  /* 0x000000ff06097290 */ /* 0x000fe4000fffe1ff */
[----:B------:R-:W-:Y:S02]  /*57e0*/  @!UP0 USHF.R.U32.HI UR4, URZ, UR43, UR4 ;  /* 0x0000002bff048299 */ /* 0x000fe40008011604 */
[----:B------:R-:W-:Y:S02]  /*57f0*/  UIMAD UR10, UR40, UR10, UR6 ;  /* 0x0000000a280a72a4 */ /* 0x000fe4000f8e0206 */
[----:B------:R-:W-:Y:S04]  /*5800*/  @!UP0 USEL UR4, UR5, UR4, !UP2 ;  /* 0x0000000405048287 */ /* 0x000fe8000d000000 */
[----:B------:R-:W-:Y:S02]  /*5810*/  @!UP0 UIMAD UR10, UR7, UR10, UR4 ;  /* 0x0000000a070a82a4 */ /* 0x000fe4000f8e0204 */
[----:B------:R-:W-:Y:S02]  /*5820*/  @!UP0 UIADD3 UR11, UPT, UPT, UR11, -UR4, URZ ;  /* 0x800000040b0b8290 */ /* 0x000fe4000fffe0ff */
[----:B------:R-:W-:Y:S02]  /*5830*/  UIMAD UR7, UR41, UR8, UR38 ;  /* 0x00000008290772a4 */ /* 0x000fe4000f8e0226 */
[----:B------:R-:W-:Y:S02]  /*5840*/  @!UP0 UIMAD UR6, UR11, UR40, UR5 ;  /* 0x000000280b0682a4 */ /* 0x000fe4000f8e0205 */
[----:B------:R-:W-:Y:S01]  /*5850*/  UIMAD UR4, UR58, UR9, UR37 ;  /* 0x000000093a0472a4 */ /* 0x000fe2000f8e0225 */
[----:B------:R-:W-:Y:S02]  /*5860*/  @!UP0 UMOV UR5, UR10 ;  /* 0x0000000a00058c82 */ /* 0x000fe40008000000 */
[----:B------:R-:W-:Y:S02]  /*5870*/  UIMAD UR38, UR5, UR41, UR7 ;  /* 0x00000029052672a4 */ /* 0x000fe4000f8e0207 */
[----:B------:R-:W-:Y:S11]  /*5880*/  UIMAD UR37, UR6, UR58, UR4 ;  /* 0x0000003a062572a4 */ /* 0x000ff6000f8e0204 */
[----:B------:R-:W-:Y:S01]  /*5890*/  @!UPT UIADD3 URZ, UPT, UPT, URZ, URZ, URZ ;  /* 0x000000fffffff290 */ /* 0x000fe2000fffe0ff */
.L_x_89:
[----:B------:R-:W-:Y:S01]  /*58a0*/  UISETP.NE.AND UP0, UPT, UR39, 0x1, UPT ;  /* 0x000000012700788c */ /* 0x000fe2000bf05270 */
[----:B------:R-:W-:Y:S01]  /*58b0*/  R2UR UR11, R59 ;  /* 0x000000003b0b72ca */ /* 0x000fe200000e0000 */
[----:B------:R-:W-:Y:S01]  /*58c0*/  USHF.L.U32 UR50, UR29, 0x6, URZ ;  /* 0x000000061d327899 */ /* 0x000fe200080006ff */
[----:B------:R-:W-:Y:S01]  /*58d0*/  IADD3 R51, PT, PT, R51, 0x1, RZ ;  /* 0x0000000133337810 */ /* 0x000fe20007ffe0ff */
[----:B------:R-:W-:Y:S07]  /*58e0*/  USHF.L.U32 UR49, UR32, 0x6, URZ ;  /* 0x0000000620317899 */ /* 0x000fee00080006ff */
[----:B------:R-:W1:Y:S01]  /*58f0*/  @!UP0 LDCU.128 UR12, c[0x0][0xb10] ;  /* 0x00016200ff0c87ac */ /* 0x000e620008000c00 */
[----:B------:R-:W2:Y:S01]  /*5900*/  @!UP0 LDCU UR5, c[0x0][0xb0c] ;  /* 0x00016180ff0587ac */ /* 0x000ea20008000800 */
[----:B------:R-:W3:Y:S01]  /*5910*/  @!UP0 LDCU UR10, c[0x0][0xb20] ;  /* 0x00016400ff0a87ac */ /* 0x000ee20008000800 */
[----:B-1----:R-:W-:Y:S02]  /*5920*/  UIMAD.WIDE.U32 UR8, UR38, UR12, URZ ;  /* 0x0000000c260872a5 */ /* 0x002fe4000f8e00ff */
[----:B------:R-:W-:Y:S02]  /*5930*/  UIMAD.WIDE.U32 UR6, UR37, UR15, URZ ;  /* 0x0000000f250672a5 */ /* 0x000fe4000f8e00ff */
[----:B------:R-:W-:Y:S03]  /*5940*/  @!UP0 UISETP.NE.AND UP1, UPT, UR14, 0x1, UPT ;  /* 0x000000010e00888c */ /* 0x000fe6000bf25270 */
[----:B------:R-:W-:Y:S01]  /*5950*/  @!UP0 UMOV UR4, UR9 ;  /* 0x0000000900048c82 */ /* 0x000fe20008000000 */
[----:B--2---:R-:W-:Y:S02]  /*5960*/  @!UP0 UISETP.NE.AND UP2, UPT, UR5, 0x1, UPT ;  /* 0x000000010500888c */ /* 0x004fe4000bf45270 */
[----:B------:R-:W-:Y:S01]  /*5970*/  @!UP0 USHF.R.U32.HI UR4, URZ, UR13, UR4 ;  /* 0x0000000dff048299 */ /* 0x000fe20008011604 */
[----:B------:R-:W-:Y:S02]  /*5980*/  @!UP0 UMOV UR6, UR7 ;  /* 0x0000000700068c82 */ /* 0x000fe40008000000 */
[----:B---3--:R-:W-:Y:S02]  /*5990*/  @!UP0 USHF.R.U32.HI UR6, URZ, UR10, UR6 ;  /* 0x0000000aff068299 */ /* 0x008fe40008011606 */
[----:B------:R-:W-:Y:S02]  /*59a0*/  @!UP0 USEL UR7, UR38, UR4, !UP2 ;  /* 0x0000000426078287 */ /* 0x000fe4000d000000 */
[----:B------:R-:W-:Y:S04]  /*59b0*/  @!UP0 USEL UR6, UR37, UR6, !UP1 ;  /* 0x0000000625068287 */ /* 0x000fe8000c800000 */
[----:B------:R-:W-:Y:S02]  /*59c0*/  @!UP0 UIADD3 UR4, UPT, UPT, -UR7, UR6, URZ ;  /* 0x0000000607048290 */ /* 0x000fe4000fffe1ff */
[----:B------:R-:W-:Y:S02]  /*59d0*/  @!UP0 UIADD3 UR6, UPT, UPT, UR7, -UR6, URZ ;  /* 0x8000000607068290 */ /* 0x000fe4000fffe0ff */
[----:B------:R-:W-:Y:S02]  /*59e0*/  @!UP0 UIMAD UR38, UR4, UR5, UR38 ;  /* 0x00000005042682a4 */ /* 0x000fe4000f8e0226 */
[----:B------:R-:W-:Y:S02]  /*59f0*/  @!UP0 UIMAD UR37, UR6, UR14, UR37 ;  /* 0x0000000e062582a4 */ /* 0x000fe4000f8e0225 */
[----:B------:R-:W-:Y:S09]  /*5a00*/  ULOP3.LUT UP0, URZ, UR11, 0x1b0, URZ, 0xc0, !UPT ;  /* 0x000001b00bff7892 */ /* 0x000ff2000f80c0ff */
[----:B------:R-:W-:Y:S05]  /*5a10*/  BRA.U !UP0, `(.L_x_90) ;  /* 0x00000001087c7547 */ /* 0x000fea000b800000 */
[----:B------:R-:W1:Y:S01]  /*5a20*/  LDCU.64 UR8, c[0x4][0x80] ;  /* 0x01001000ff0877ac */ /* 0x000e620008000a00 */
[----:B------:R-:W-:Y:S01]  /*5a30*/  MOV R2, 0x0 ;  /* 0x0000000000027802 */ /* 0x000fe20000000f00 */
[----:B------:R-:W-:Y:S02]  /*5a40*/  HFMA2 R12, -RZ, RZ, 0, 5.9604644775390625e-08 ;  /* 0x00000001ff0c7431 */ /* 0x000fe400000001ff */
[----:B------:R-:W-:Y:S01]  /*5a50*/  IMAD.MOV.U32 R8, RZ, RZ, 0x70 ;  /* 0x00000070ff087424 */ /* 0x000fe200078e00ff */
[----:B------:R2:W3:Y:S01]  /*5a60*/  LDC.64 R14, c[0x4][R2] ;  /* 0x01000000020e7b82 */ /* 0x0004e20000000a00 */
[----:B------:R-:W4:Y:S01]  /*5a70*/  LDCU.64 UR6, c[0x4][0x88] ;  /* 0x01001100ff0677ac */ /* 0x000f220008000a00 */
[----:B------:R-:W-:Y:S01]  /*5a80*/  IMAD.MOV.U32 R13, RZ, RZ, RZ ;  /* 0x000000ffff0d7224 */ /* 0x000fe200078e00ff */
[----:B------:R-:W2:Y:S01]  /*5a90*/  LDCU.64 UR4, c[0x4][0x8] ;  /* 0x01000100ff0477ac */ /* 0x000ea20008000a00 */
[----:B-1----:R-:W-:Y:S01]  /*5aa0*/  MOV R5, UR9 ;  /* 0x0000000900057c02 */ /* 0x002fe20008000f00 */
[----:B------:R-:W-:Y:S01]  /*5ab0*/  IMAD.U32 R4, RZ, RZ, UR8 ;  /* 0x00000008ff047e24 */ /* 0x000fe2000f8e00ff */
[----:B----4-:R-:W-:Y:S01]  /*5ac0*/  MOV R7, UR7 ;  /* 0x0000000700077c02 */ /* 0x010fe20008000f00 */
[----:B------:R-:W-:Y:S01]  /*5ad0*/  IMAD.U32 R6, RZ, RZ, UR6 ;  /* 0x00000006ff067e24 */ /* 0x000fe2000f8e00ff */
[----:B--2---:R-:W-:Y:S01]  /*5ae0*/  MOV R11, UR5 ;  /* 0x00000005000b7c02 */ /* 0x004fe20008000f00 */
[----:B------:R-:W-:Y:S02]  /*5af0*/  IMAD.U32 R10, RZ, RZ, UR4 ;  /* 0x00000004ff0a7e24 */ /* 0x000fe4000f8e00ff */
[----:B------:R-:W-:Y:S07]  /*5b00*/  LEPC R20, `(.L_x_91) ;  /* 0x000000001014794e */ /* 0x000fee0000000000 */
[----:B---3-5:R-:W-:Y:S05]  /*5b10*/  CALL.ABS.NOINC R14 ;  /* 0x000000000e007343 */ /* 0x028fea0003c00000 */
.L_x_91:
[----:B------:R-:W1:Y:S01]  /*5b20*/  LDCU.64 UR8, c[0x4][0x80] ;  /* 0x01001000ff0877ac */ /* 0x000e620008000a00 */
[----:B------:R-:W2:Y:S01]  /*5b30*/  LDC.64 R2, c[0x4][R2] ;  /* 0x0100000002027b82 */ /* 0x000ea20000000a00 */
[----:B------:R-:W-:Y:S02]  /*5b40*/  HFMA2 R12, -RZ, RZ, 0, 5.9604644775390625e-08 ;  /* 0x00000001ff0c7431 */ /* 0x000fe400000001ff */
[----:B------:R-:W-:Y:S02]  /*5b50*/  IMAD.MOV.U32 R8, RZ, RZ, 0x70 ;  /* 0x00000070ff087424 */ /* 0x000fe400078e00ff */
[----:B------:R-:W-:Y:S01]  /*5b60*/  IMAD.MOV.U32 R13, RZ, RZ, RZ ;  /* 0x000000ffff0d7224 */ /* 0x000fe200078e00ff */
[----:B------:R-:W3:Y:S01]  /*5b70*/  LDCU.64 UR6, c[0x4][0x88] ;  /* 0x01001100ff0677ac */ /* 0x000ee20008000a00 */
[----:B------:R-:W4:Y:S01]  /*5b80*/  LDCU.64 UR4, c[0x4][0x8] ;  /* 0x01000100ff0477ac */ /* 0x000f220008000a00 */
[----:B-1----:R-:W-:Y:S02]  /*5b90*/  MOV R4, UR8 ;  /* 0x0000000800047c02 */ /* 0x002fe40008000f00 */
[----:B------:R-:W-:Y:S02]  /*5ba0*/  MOV R5, UR9 ;  /* 0x0000000900057c02 */ /* 0x000fe40008000f00 */
[----:B---3--:R-:W-:Y:S01]  /*5bb0*/  MOV R7, UR7 ;  /* 0x0000000700077c02 */ /* 0x008fe20008000f00 */
[----:B------:R-:W-:Y:S01]  /*5bc0*/  IMAD.U32 R6, RZ, RZ, UR6 ;  /* 0x00000006ff067e24 */ /* 0x000fe2000f8e00ff */
[----:B----4-:R-:W-:Y:S01]  /*5bd0*/  MOV R11, UR5 ;  /* 0x00000005000b7c02 */ /* 0x010fe20008000f00 */
[----:B------:R-:W-:Y:S02]  /*5be0*/  IMAD.U32 R10, RZ, RZ, UR4 ;  /* 0x00000004ff0a7e24 */ /* 0x000fe4000f8e00ff */
[----:B------:R-:W-:Y:S07]  /*5bf0*/  LEPC R20, `(.L_x_90) ;  /* 0x000000001014794e */ /* 0x000fee0000000000 */
[----:B--2---:R-:W-:Y:S05]  /*5c00*/  CALL.ABS.NOINC R2 ;  /* 0x0000000002007343 */ /* 0x004fea0003c00000 */
.L_x_90:
[----:B------:R-:W-:Y:S02]  /*5c10*/  R2UR UR6, R49 ;  /* 0x00000000310672ca */ /* 0x000fe400000e0000 */
[----:B------:R-:W-:Y:S02]  /*5c20*/  R2UR UR5, R57 ;  /* 0x00000000390572ca */ /* 0x000fe400000e0000 */
[----:B------:R-:W-:Y:S02]  /*5c30*/  R2UR UR4, R56 ;  /* 0x00000000380472ca */ /* 0x000fe400000e0000 */
[----:B------:R-:W-:Y:S02]  /*5c40*/  ISETP.NE.U32.AND P4, PT, R42, RZ, PT ;  /* 0x000000ff2a00720c */ /* 0x000fe40003f85070 */
[----:B------:R-:W-:Y:S02]  /*5c50*/  ISETP.NE.U32.AND P2, PT, RZ, UR60, PT ;  /* 0x0000003cff007c0c */ /* 0x000fe4000bf45070 */
[----:B------:R-:W-:Y:S02]  /*5c60*/  ISETP.NE.AND.EX P4, PT, R43, RZ, PT, P4 ;  /* 0x000000ff2b00720c */ /* 0x000fe40003f85340 */
[----:B------:R-:W-:Y:S01]  /*5c70*/  ISETP.NE.AND.EX P2, PT, RZ, UR61, PT, P2 ;  /* 0x0000003dff007c0c */ /* 0x000fe2000bf45320 */
[----:B------:R-:W-:Y:S02]  /*5c80*/  UISETP.NE.AND UP2, UPT, UR6, URZ, UPT ;  /* 0x000000ff0600728c */ /* 0x000fe4000bf45270 */
[----:B------:R-:W-:Y:S04]  /*5c90*/  UISETP.NE.U32.AND UP0, UPT, UR5, URZ, UPT ;  /* 0x000000ff0500728c */ /* 0x000fe8000bf05070 */
[----:B------:R-:W-:Y:S01]  /*5ca0*/  UISETP.NE.AND.EX UP1, UPT, UR4, URZ, UPT, UP0 ;  /* 0x000000ff0400728c */ /* 0x000fe2000bf25300 */
[----:B------:R-:W-:Y:S01]  /*5cb0*/  PLOP3.LUT P1, PT, PT, PT, UP2, 0x80, 0x8 ;  /* 0x000000000008781c */ /* 0x000fe20003f2f028 */
[----:B------:R-:W-:Y:S03]  /*5cc0*/  UPLOP3.LUT UP0, UPT, UPT, UPT, UPT, 0x40, 0x4 ;  /* 0x000000000004789c */ /* 0x000fe60003f0e870 */
[----:B------:R-:W-:Y:S06]  /*5cd0*/  @UP2 UPLOP3.LUT UP0, UPT, UPT, UPT, UP1, 0x80, 0x8 ;  /* 0x000000000008289c */ /* 0x000fec0003f0f010 */
[----:B------:R-:W-:Y:S01]  /*5ce0*/  PLOP3.LUT P0, PT, PT, PT, UP0, 0x80, 0x8 ;  /* 0x000000000008781c */ /* 0x000fe20003f0f008 */
[----:B------:R-:W-:Y:S01]  /*5cf0*/  @!UPT UIADD3 URZ, UPT, UPT, URZ, URZ, URZ ;  /* 0x000000fffffff290 */ /* 0x000fe2000fffe0ff */
[----:B------:R-:W-:Y:S11]  /*5d00*/  BRA.U !UP1, `(.L_x_92) ;  /* 0x0000000109407547 */ /* 0x000ff6000b800000 */
[----:B------:R-:W-:Y:S01]  /*5d10*/  UISETP.NE.U32.AND UP0, UPT, UR60, URZ, UPT ;  /* 0x000000ff3c00728c */ /* 0x000fe2000bf05070 */
[----:B------:R-:W-:Y:S01]  /*5d20*/  R2UR UR6, R57 ;  /* 0x00000000390672ca */ /* 0x000fe200000e0000 */
[----:B------:R-:W1:Y:S01]  /*5d30*/  LDCU.64 UR8, c[0x0][0x358] ;  /* 0x00006b00ff0877ac */ /* 0x000e620008000a00 */
[----:B------:R-:W-:Y:S02]  /*5d40*/  HFMA2 R45, -RZ, RZ, 0, 5.9604644775390625e-08 ;  /* 0x00000001ff2d7431 */ /* 0x000fe400000001ff */
[----:B------:R-:W-:Y:S01]  /*5d50*/  IMAD.MOV.U32 R0, RZ, RZ, 0x1 ;  /* 0x00000001ff007424 */ /* 0x000fe200078e00ff */
[----:B------:R-:W-:Y:S06]  /*5d60*/  UISETP.NE.AND.EX UP0, UPT, UR61, URZ, UPT, UP0 ;  /* 0x000000ff3d00728c */ /* 0x000fec000bf05300 */
[----:B------:R-:W-:Y:S05]  /*5d70*/  PLOP3.LUT P3, PT, PT, PT, UP0, 0x80, 0x8 ;  /* 0x000000000008781c */ /* 0x000fea0003f6f008 */
[----:B------:R-:W2:Y:S01]  /*5d80*/  @UP0 LDCU.64 UR4, c[0x0][0x888] ;  /* 0x00011100ff0407ac */ /* 0x000ea20008000a00 */
[----:B------:R-:W-:Y:S07]  /*5d90*/  @UP0 UIMAD UR6, UR36, UR6, URZ ;  /* 0x00000006240602a4 */ /* 0x000fee000f8e02ff */
[----:B------:R-:W-:Y:S01]  /*5da0*/  @!P3 PRMT R45, R0, 0x7610, R45 ;  /* 0x00007610002db816 */ /* 0x000fe2000000002d */
[----:B--2---:R-:W-:Y:S06]  /*5db0*/  @UP0 UIMAD.WIDE UR4, UR6, 0x4, UR4 ;  /* 0x00000004060408a5 */ /* 0x004fec000f8e0204 */
[----:B-----5:R-:W-:Y:S02]  /*5dc0*/  IMAD.U32 R26, RZ, RZ, UR4 ;  /* 0x00000004ff1a7e24 */ /* 0x020fe4000f8e00ff */
[----:B------:R-:W-:Y:S03]  /*5dd0*/  IMAD.U32 R27, RZ, RZ, UR5 ;  /* 0x00000005ff1b7e24 */ /* 0x000fe6000f8e00ff */
[----:B------:R-:W2:Y:S02]  /*5de0*/  @!UP0 LDCU UR4, c[0x0][0x880] ;  /* 0x00011000ff0487ac */ /* 0x000ea40008000800 */
[----:B-1----:R1:W5:Y:S02]  /*5df0*/  @P3 LDG.E R26, desc[UR8][R26.64] ;  /* 0x000000081a1a3981 */ /* 0x002364000c1e1900 */
[----:B-12---:R-:W-:Y:S02]  /*5e00*/  @!P3 MOV R26, UR4 ;  /* 0x00000004001abc02 */ /* 0x006fe40008000f00 */
.L_x_92:
[----:B------:R-:W-:Y:S05]  /*5e10*/  @!P4 BRA `(.L_x_93) ;  /* 0x000000000024c947 */ /* 0x000fea0003800000 */
[----:B------:R-:W-:Y:S01]  /*5e20*/  ISETP.NE.U32.AND P3, PT, R40, RZ, PT ;  /* 0x000000ff2800720c */ /* 0x000fe20003f65070 */
[----:B------:R-:W1:Y:S03]  /*5e30*/  LDCU.64 UR4, c[0x0][0x358] ;  /* 0x00006b00ff0477ac */ /* 0x000e660008000a00 */
[----:B------:R-:W-:Y:S11]  /*5e40*/  ISETP.NE.AND.EX P3, PT, R41, RZ, PT, P3 ;  /* 0x000000ff2900720c */ /* 0x000ff60003f65330 */
[----:B------:R-:W-:Y:S02]  /*5e50*/  @!UPT UIADD3 URZ, UPT, UPT, URZ, URZ, URZ ;  /* 0x000000fffffff290 */ /* 0x000fe4000fffe0ff */
[----:B------:R-:W2:Y:S01]  /*5e60*/  @P3 LDC.64 R2, c[0x0][0x8a8] ;  /* 0x00022a00ff023b82 */ /* 0x000ea20000000a00 */
[----:B------:R-:W-:Y:S04]  /*5e70*/  @P3 IMAD R0, R42, UR36, RZ ;  /* 0x000000242a003c24 */ /* 0x000fe8000f8e02ff */
[----:B--2---:R-:W-:Y:S05]  /*5e80*/  @P3 IMAD.WIDE R2, R0, 0x4, R2 ;  /* 0x0000000400023825 */ /* 0x004fea00078e0202 */
[----:B-1---5:R1:W5:Y:S02]  /*5e90*/  @P3 LDG.E R24, desc[UR4][R2.64] ;  /* 0x0000000402183981 */ /* 0x022364000c1e1900 */
[----:B-1----:R-:W2:Y:S02]  /*5ea0*/  @!P3 LDC R24, c[0x0][0x8a0] ;  /* 0x00022800ff18bb82 */ /* 0x002ea40000000800 */
.L_x_93:
[----:B-----5:R-:W-:Y:S01]  /*5eb0*/  FSETP.NEU.AND P3, PT, R26, RZ, PT ;  /* 0x000000ff1a00720b */ /* 0x020fe20003f6d000 */
[----:B------:R-:W-:Y:S01]  /*5ec0*/  IMAD.U32 R2, RZ, RZ, UR46 ;  /* 0x0000002eff027e24 */ /* 0x000fe2000f8e00ff */
[----:B------:R-:W-:Y:S01]  /*5ed0*/  SEL R5, RZ, 0xffffffff, P2 ;  /* 0xffffffffff057807 */ /* 0x000fe20001000000 */
[----:B------:R-:W-:Y:S01]  /*5ee0*/  ULOP3.LUT UR4, UR55, 0x1, URZ, 0x3c, !UPT ;  /* 0x0000000137047892 */ /* 0x000fe2000f8e3cff */
[----:B------:R-:W-:Y:S01]  /*5ef0*/  @P1 LOP3.LUT P2, RZ, R45, 0xff, RZ, 0xc0, !PT ;  /* 0x000000ff2dff1812 */ /* 0x000fe2000784c0ff */
[----:B------:R-:W-:Y:S01]  /*5f00*/  BSSY B1, `(.L_x_94) ;  /* 0x000003d000017945 */ /* 0x000fe20003800000 */
[----:B------:R-:W-:Y:S01]  /*5f10*/  @P1 SEL R0, RZ, 0xffffffff, P3 ;  /* 0xffffffffff001807 */ /* 0x000fe20001800000 */
[----:B------:R-:W-:Y:S01]  /*5f20*/  IMAD.MOV.U32 R65, RZ, RZ, 0x1 ;  /* 0x00000001ff417424 */ /* 0x000fe200078e00ff */
[----:B------:R-:W-:Y:S01]  /*5f30*/  LEA R2, R2, UR44, 0x3 ;  /* 0x0000002c02027c11 */ /* 0x000fe2000f8e18ff */
[----:B------:R-:W-:Y:S01]  /*5f40*/  IMAD.U32 R63, RZ, RZ, UR4 ;  /* 0x00000004ff3f7e24 */ /* 0x000fe2000f8e00ff */
[----:B------:R-:W-:Y:S01]  /*5f50*/  @P0 SEL R0, R5, R0, !P2 ;  /* 0x0000000005000207 */ /* 0x000fe20005000000 */
[----:B------:R-:W-:Y:S01]  /*5f60*/  IMAD.U32 R64, RZ, RZ, UR46 ;  /* 0x0000002eff407e24 */ /* 0x000fe2000f8e00ff */
[----:B------:R-:W-:Y:S02]  /*5f70*/  LEA R27, R22, UR44, 0x3 ;  /* 0x0000002c161b7c11 */ /* 0x000fe4000f8e18ff */
[----:B------:R-:W-:Y:S02]  /*5f80*/  CS2R R38, SRZ ;  /* 0x0000000000267805 */ /* 0x000fe4000001ff00 */
[----:B------:R-:W-:Y:S02]  /*5f90*/  @P1 LOP3.LUT R0, R0, 0x1, RZ, 0xc0, !PT ;  /* 0x0000000100001812 */ /* 0x000fe400078ec0ff */
[----:B------:R-:W-:Y:S02]  /*5fa0*/  CS2R R36, SRZ ;  /* 0x0000000000247805 */ /* 0x000fe4000001ff00 */
[----:B------:R-:W-:Y:S02]  /*5fb0*/  SHF.L.U32 R3, R53, 0x1f, RZ ;  /* 0x0000001f35037819 */ /* 0x000fe400000006ff */
[----:B------:R-:W-:Y:S02]  /*5fc0*/  CS2R R30, SRZ ;  /* 0x00000000001e7805 */ /* 0x000fe4000001ff00 */
[----:B------:R-:W-:Y:S02]  /*5fd0*/  ISETP.NE.U32.OR P5, PT, R0, 0x1, !P1 ;  /* 0x000000010000780c */ /* 0x000fe40004fa5470 */
[----:B------:R-:W-:Y:S02]  /*5fe0*/  CS2R R28, SRZ ;  /* 0x00000000001c7805 */ /* 0x000fe4000001ff00 */
[----:B------:R-:W-:Y:S02]  /*5ff0*/  PLOP3.LUT P2, PT, PT, PT, UP1, 0x80, 0x8 ;  /* 0x000000000008781c */ /* 0x000fe40003f4f018 */
[----:B------:R-:W-:Y:S02]  /*6000*/  LEA.HI R25, R22, R22, RZ, 0x1 ;  /* 0x0000001616197211 */ /* 0x000fe400078f08ff */
[----:B------:R-:W-:Y:S02]  /*6010*/  LOP3.LUT P4, R50, R45, 0xff, RZ, 0xc0, !PT ;  /* 0x000000ff2d327812 */ /* 0x000fe4000788c0ff */
[----:B------:R-:W-:Y:S02]  /*6020*/  SEL R4, RZ, 0xffffffff, P3 ;  /* 0xffffffffff047807 */ /* 0x000fe40001800000 */
[----:B------:R-:W-:Y:S02]  /*6030*/  P2R R61, PR, RZ, 0x20 ;  /* 0x00000020ff3d7803 */ /* 0x000fe40000000000 */
[----:B------:R-:W-:Y:S03]  /*6040*/  @P5 SHF.L.U32 R0, R63, 0x1f, RZ ;  /* 0x0000001f3f005819 */ /* 0x000fe600000006ff */
[----:B------:R-:W-:Y:S01]  /*6050*/  @P2 SEL R4, R5, R4, !P4 ;  /* 0x0000000405042207 */ /* 0x000fe20006000000 */
[----:B------:R1:W3:Y:S03]  /*6060*/  @P5 SYNCS.PHASECHK.TRANS64.TRYWAIT P1, [R2+URZ+0x50], R0 ;  /* 0x00005000020055a7 */ /* 0x0002e600080211ff */
[----:B------:R-:W-:Y:S04]  /*6070*/  LOP3.LUT R4, R4, 0x1, RZ, 0xc0, !PT ;  /* 0x0000000104047812 */ /* 0x000fe800078ec0ff */
[----:B------:R-:W-:Y:S04]  /*6080*/  ISETP.NE.U32.AND P2, PT, R4, 0x1, PT ;  /* 0x000000010400780c */ /* 0x000fe80003f45070 */
[----:B------:R-:W-:Y:S01]  /*6090*/  P2R R66, PR, RZ, 0x4 ;  /* 0x00000004ff427803 */ /* 0x000fe20000000000 */
[----:B------:R4:W2:Y:S01]  /*60a0*/  SYNCS.PHASECHK.TRANS64.TRYWAIT P0, [R27+URZ+0xb0], R3 ;  /* 0x0000b0031b0075a7 */ /* 0x0008a200080011ff */
[C---:B-1----:R-:W-:Y:S01]  /*60b0*/  IMAD.SHL.U32 R0, R25.reuse, 0x20, RZ ;  /* 0x0000002019007824 */ /* 0x042fe200078e00ff */
[----:B------:R-:W-:Y:S04]  /*60c0*/  LOP3.LUT R25, R25, 0xffe, RZ, 0xc0, !PT ;  /* 0x00000ffe19197812 */ /* 0x000fe800078ec0ff */
[----:B------:R-:W-:Y:S01]  /*60d0*/  LOP3.LUT R0, R0, 0xffffffc0, RZ, 0xc0, !PT ;  /* 0xffffffc000007812 */ /* 0x000fe200078ec0ff */
[----:B------:R-:W-:Y:S04]  /*60e0*/  IMAD.IADD R25, R22, 0x1, -R25 ;  /* 0x0000000116197824 */ /* 0x000fe800078e0a19 */
[----:B------:R-:W-:Y:S04]  /*60f0*/  IMAD.IADD R0, R23, 0x1, R0 ;  /* 0x0000000117007824 */ /* 0x000fe800078e0200 */
[----:B------:R-:W-:Y:S01]  /*6100*/  IMAD R25, R25, 0x100000, R0 ;  /* 0x0010000019197824 */ /* 0x000fe200078e0200 */
[----:B---3--:R-:W-:Y:S01]  /*6110*/  @P5 SEL R65, RZ, 0x1, !P1 ;  /* 0x00000001ff415807 */ /* 0x008fe20004800000 */
[----:B----4-:R-:W-:Y:S06]  /*6120*/  @!P5 BRA `(.L_x_95) ;  /* 0x000000000068d947 */ /* 0x010fec0003800000 */
[----:B------:R-:W-:Y:S01]  /*6130*/  HFMA2 R31, -RZ, RZ, 0, 0 ;  /* 0x00000000ff1f7431 */ /* 0x000fe200000001ff */
[----:B------:R-:W-:Y:S01]  /*6140*/  ISETP.NE.AND P1, PT, R65, RZ, PT ;  /* 0x000000ff4100720c */ /* 0x000fe20003f25270 */
[----:B------:R-:W-:Y:S01]  /*6150*/  IMAD.U32 R0, RZ, RZ, UR46 ;  /* 0x0000002eff007e24 */ /* 0x000fe2000f8e00ff */
[----:B------:R-:W-:Y:S11]  /*6160*/  BSSY B0, `(.L_x_96) ;  /* 0x0000005000007945 */ /* 0x000ff60003800000 */
[----:B------:R-:W-:Y:S05]  /*6170*/  @P1 BRA `(.L_x_97) ;  /* 0x00000000000c1947 */ /* 0x000fea0003800000 */
[----:B------:R-:W-:Y:S04]  /*6180*/  SHF.L.U32 R4, R63, 0x1f, RZ ;  /* 0x0000001f3f047819 */ /* 0x000fe800000006ff */
[----:B------:R-:W1:Y:S02]  /*6190*/  SYNCS.PHASECHK.TRANS64.TRYWAIT P1, [R2+URZ+0x50], R4 ;  /* 0x00005004020075a7 */ /* 0x000e6400080211ff */
[----:B-1----:R-:W-:Y:S05]  /*61a0*/  @!P1 BRA `(.L_x_98) ;  /* 0x0000001c00cc9947 */ /* 0x002fea0003800000 */
.L_x_97:
[----:B------:R-:W-:Y:S05]  /*61b0*/  BSYNC B0 ;  /* 0x0000000000007941 */ /* 0x000fea0003800000 */
.L_x_96:
[----:B------:R-:W-:Y:S01]  /*61c0*/  ISETP.NE.AND P1, PT, R66, RZ, PT ;  /* 0x000000ff4200720c */ /* 0x000fe20003f25270 */
[----:B------:R-:W-:Y:S01]  /*61d0*/  IMAD.MOV.U32 R30, RZ, RZ, RZ ;  /* 0x000000ffff1e7224 */ /* 0x000fe200078e00ff */
[----:B------:R-:W-:Y:S02]  /*61e0*/  CS2R R28, SRZ ;  /* 0x00000000001c7805 */ /* 0x000fe4000001ff00 */
[----:B------:R-:W-:Y:S02]  /*61f0*/  CS2R R38, SRZ ;  /* 0x0000000000267805 */ /* 0x000fe4000001ff00 */
[----:B------:R-:W-:Y:S07]  /*6200*/  CS2R R36, SRZ ;  /* 0x0000000000247805 */ /* 0x000fee000001ff00 */
[----:B-1----:R-:W-:Y:S01]  /*6210*/  @P1 IMAD R2, R0, 0x800, R44 ;  /* 0x0000080000021824 */ /* 0x002fe200078e022c */
[----:B------:R-:W-:Y:S05]  /*6220*/  @P1 WARPSYNC.ALL ;  /* 0x0000000000001948 */ /* 0x000fea0003800000 */
[----:B------:R-:W-:Y:S01]  /*6230*/  @P1 LEA R2, R2, UR44, 0x1 ;  /* 0x0000002c02021c11 */ /* 0x000fe2000f8e08ff */
[----:B------:R-:W-:Y:S04]  /*6240*/  UIADD3 UR4, UPT, UPT, UR46, 0x1, URZ ;  /* 0x000000012e047890 */ /* 0x000fe8000fffe0ff */
[----:B------:R1:W3:Y:S01]  /*6250*/  @P1 LDSM.16.M88.4 R28, [R2+0x200] ;  /* 0x00020000021c183b */ /* 0x0002e20000000200 */
[----:B------:R-:W-:Y:S01]  /*6260*/  UISETP.NE.AND UP0, UPT, UR4, 0x3, UPT ;  /* 0x000000030400788c */ /* 0x000fe2000bf05270 */
[----:B------:R-:W-:Y:S03]  /*6270*/  @P1 IMAD R0, R54, 0x2, R2 ;  /* 0x0000000236001824 */ /* 0x000fe600078e0202 */
[----:B------:R-:W-:Y:S02]  /*6280*/  USEL UR5, URZ, 0x1, UP0 ;  /* 0x00000001ff057887 */ /* 0x000fe40008000000 */
[----:B------:R1:W4:Y:S01]  /*6290*/  @P1 LDSM.16.M88.4 R36, [R0+0x200] ;  /* 0x000200000024183b */ /* 0x0003220000000200 */
[----:B------:R-:W-:Y:S03]  /*62a0*/  USEL UR4, UR4, URZ, UP0 ;  /* 0x000000ff04047287 */ /* 0x000fe60008000000 */
[----:B------:R-:W-:Y:S03]  /*62b0*/  LOP3.LUT R63, R63, UR5, RZ, 0x3c, !PT ;  /* 0x000000053f3f7c12 */ /* 0x000fe6000f8e3cff */
[----:B------:R-:W-:Y:S02]  /*62c0*/  IMAD.U32 R64, RZ, RZ, UR4 ;  /* 0x00000004ff407e24 */ /* 0x000fe4000f8e00ff */
.L_x_95:
[----:B------:R-:W-:Y:S05]  /*62d0*/  BSYNC B1 ;  /* 0x0000000000017941 */ /* 0x000fea0003800000 */
.L_x_94:
[----:B-1----:R-:W-:Y:S04]  /*62e0*/  SHF.R.U32.HI R0, RZ, 0x15, R25 ;  /* 0x00000015ff007819 */ /* 0x002fe80000011619 */
[----:B------:R-:W-:Y:S01]  /*62f0*/  LOP3.LUT P1, RZ, R0, 0x3, R46, 0x48, !PT ;  /* 0x0000000300ff7812 */ /* 0x000fe2000782482e */
[----:B------:R-:W-:Y:S01]  /*6300*/  @!UPT UIADD3 URZ, UPT, UPT, URZ, URZ, URZ ;  /* 0x000000fffffff290 */ /* 0x000fe2000fffe0ff */
[----:B--2---:R-:W-:Y:S11]  /*6310*/  @P0 BRA `(.L_x_99) ;  /* 0x0000000000080947 */ /* 0x004ff60003800000 */
[----:B------:R-:W1:Y:S02]  /*6320*/  SYNCS.PHASECHK.TRANS64.TRYWAIT P0, [R27+URZ+0xb0], R3 ;  /* 0x0000b0031b0075a7 */ /* 0x000e6400080011ff */
[----:B-1----:R-:W-:Y:S05]  /*6330*/  @!P0 BRA `(.L_x_100) ;  /* 0x0000001c007c8947 */ /* 0x002fea0003800000 */
.L_x_99:
[----:B------:R-:W-:Y:S05]  /*6340*/  @!P1 BRA `(.L_x_101) ;  /* 0x0000000000409947 */ /* 0x000fea0003800000 */
[----:B------:R-:W2:Y:S01]  /*6350*/  LDCU.64 UR8, c[0x4][0x70] ;  /* 0x01000e00ff0877ac */ /* 0x000ea20008000a00 */
[----:B-1----:R-:W-:Y:S01]  /*6360*/  MOV R3, 0x0 ;  /* 0x0000000000037802 */ /* 0x002fe20000000f00 */
[----:B------:R-:W-:Y:S02]  /*6370*/  HFMA2 R12, -RZ, RZ, 0, 5.9604644775390625e-08 ;  /* 0x00000001ff0c7431 */ /* 0x000fe400000001ff */
[----:B------:R-:W-:Y:S02]  /*6380*/  IMAD.MOV.U32 R8, RZ, RZ, 0x192 ;  /* 0x00000192ff087424 */ /* 0x000fe400078e00ff */
[----:B------:R-:W-:Y:S01]  /*6390*/  IMAD.MOV.U32 R13, RZ, RZ, RZ ;  /* 0x000000ffff0d7224 */ /* 0x000fe200078e00ff */
[----:B------:R-:W1:Y:S01]  /*63a0*/  LDCU.64 UR6, c[0x4][0x78] ;  /* 0x01000f00ff0677ac */ /* 0x000e620008000a00 */
[----:B------:R-:W3:Y:S01]  /*63b0*/  LDC.64 R2, c[0x4][R3] ;  /* 0x0100000003027b82 */ /* 0x000ee20000000a00 */
[----:B------:R-:W5:Y:S01]  /*63c0*/  LDCU.64 UR4, c[0x4][0x10] ;  /* 0x01000200ff0477ac */ /* 0x000f620008000a00 */
[----:B--2---:R-:W-:Y:S01]  /*63d0*/  MOV R5, UR9 ;  /* 0x0000000900057c02 */ /* 0x004fe20008000f00 */
[----:B------:R-:W-:Y:S01]  /*63e0*/  IMAD.U32 R4, RZ, RZ, UR8 ;  /* 0x00000008ff047e24 */ /* 0x000fe2000f8e00ff */
[----:B-1----:R-:W-:Y:S01]  /*63f0*/  MOV R7, UR7 ;  /* 0x0000000700077c02 */ /* 0x002fe20008000f00 */
[----:B------:R-:W-:Y:S01]  /*6400*/  IMAD.U32 R6, RZ, RZ, UR6 ;  /* 0x00000006ff067e24 */ /* 0x000fe2000f8e00ff */
[----:B-----5:R-:W-:Y:S01]  /*6410*/  MOV R11, UR5 ;  /* 0x00000005000b7c02 */ /* 0x020fe20008000f00 */
[----:B------:R-:W-:Y:S02]  /*6420*/  IMAD.U32 R10, RZ, RZ, UR4 ;  /* 0x00000004ff0a7e24 */ /* 0x000fe4000f8e00ff */
[----:B------:R-:W-:Y:S07]  /*6430*/  LEPC R20, `(.L_x_101) ;  /* 0x000000001014794e */ /* 0x000fee0000000000 */
[----:B---34-:R-:W-:Y:S05]  /*6440*/  CALL.ABS.NOINC R2 ;  /* 0x0000000002007343 */ /* 0x018fea0003c00000 */
.L_x_101:
[----:B-1-3--:R-:W-:Y:S01]  /*6450*/  SHF.L.U32 R3, R28, 0x10, RZ ;  /* 0x000000101c037819 */ /* 0x00afe200000006ff */
[----:B------:R-:W-:Y:S05]  /*6460*/  WARPSYNC.ALL ;  /* 0x0000000000007948 */ /* 0x000fea0003800000 */
[----:B------:R-:W-:Y:S01]  /*6470*/  R2UR UR4, R25 ;  /* 0x00000000190472ca */ /* 0x000fe200000e0000 */
[----:B------:R-:W-:Y:S01]  /*6480*/  BSSY.RECONVERGENT B0, `(.L_x_102) ;  /* 0x0000051000007945 */ /* 0x000fe20003800200 */
[----:B------:R-:W-:Y:S02]  /*6490*/  SHF.L.U32 R20, R30, 0x10, RZ ;  /* 0x000000101e147819 */ /* 0x000fe400000006ff */
[----:B------:R-:W-:Y:S02]  /*64a0*/  SHF.L.U32 R62, R54, 0x1, RZ ;  /* 0x00000001363e7819 */ /* 0x000fe400000006ff */
[----:B------:R-:W-:Y:S07]  /*64b0*/  ISETP.NE.AND P0, PT, R55, RZ, PT ;  /* 0x000000ff3700720c */ /* 0x000fee0003f05270 */
[----:B------:R-:W1:Y:S02]  /*64c0*/  LDTM.16dp256bit.x4 R4, tmem[UR4] ;  /* 0x00000004000479ee */ /* 0x000e640008120000 */
[----:B-1----:R-:W-:Y:S01]  /*64d0*/  FMUL R0, R24, R4 ;  /* 0x0000000418007220 */ /* 0x002fe20000400000 */
[----:B------:R-:W-:Y:S01]  /*64e0*/  LOP3.LUT R4, R28, 0xffff0000, RZ, 0xc0, !PT ;  /* 0xffff00001c047812 */ /* 0x000fe200078ec0ff */
[----:B------:R-:W-:Y:S01]  /*64f0*/  FMUL R2, R24, R5 ;  /* 0x0000000518027220 */ /* 0x000fe20000400000 */
[C---:B------:R-:W-:Y:S01]  /*6500*/  SHF.L.U32 R5, R29.reuse, 0x10, RZ ;  /* 0x000000101d057819 */ /* 0x040fe200000006ff */
[----:B------:R-:W-:Y:S01]  /*6510*/  FFMA R0, R26, R3, R0 ;  /* 0x000000031a007223 */ /* 0x000fe20000000000 */
[----:B------:R-:W-:Y:S01]  /*6520*/  FMUL R3, R24, R6 ;  /* 0x0000000618037220 */ /* 0x000fe20000400000 */
[----:B------:R-:W-:Y:S01]  /*6530*/  LOP3.LUT R6, R29, 0xffff0000, RZ, 0xc0, !PT ;  /* 0xffff00001d067812 */ /* 0x000fe200078ec0ff */
[----:B------:R-:W-:Y:S01]  /*6540*/  FFMA R2, R26, R4, R2 ;  /* 0x000000041a027223 */ /* 0x000fe20000000002 */
[----:B------:R-:W-:Y:S01]  /*6550*/  FMUL R7, R24, R7 ;  /* 0x0000000718077220 */ /* 0x000fe20000400000 */
[----:B------:R-:W-:Y:S01]  /*6560*/  FFMA R3, R26, R5, R3 ;  /* 0x000000051a037223 */ /* 0x000fe20000000003 */
[C---:B------:R-:W-:Y:S01]  /*6570*/  FMUL R4, R24.reuse, R8 ;  /* 0x0000000818047220 */ /* 0x040fe20000400000 */
[----:B------:R-:W-:Y:S01]  /*6580*/  FMUL R5, R24, R9 ;  /* 0x0000000918057220 */ /* 0x000fe20000400000 */
[----:B------:R-:W-:Y:S01]  /*6590*/  F2FP.BF16.F32.PACK_AB R32, R2, R0 ;  /* 0x000000000220723e */ /* 0x000fe200000010ff */
[----:B------:R-:W-:Y:S01]  /*65a0*/  FFMA R7, R26, R6, R7 ;  /* 0x000000061a077223 */ /* 0x000fe20000000007 */
[----:B------:R-:W-:Y:S01]  /*65b0*/  LOP3.LUT R0, R30, 0xffff0000, RZ, 0xc0, !PT ;  /* 0xffff00001e007812 */ /* 0x000fe200078ec0ff */
[----:B------:R-:W-:Y:S01]  /*65c0*/  FFMA R4, R26, R20, R4 ;  /* 0x000000141a047223 */ /* 0x000fe20000000004 */
[----:B------:R-:W-:Y:S01]  /*65d0*/  SHF.L.U32 R2, R31, 0x10, RZ ;  /* 0x000000101f027819 */ /* 0x000fe200000006ff */
[----:B------:R-:W-:Y:S01]  /*65e0*/  FMUL R6, R24, R10 ;  /* 0x0000000a18067220 */ /* 0x000fe20000400000 */
[----:B------:R-:W-:Y:S01]  /*65f0*/  F2FP.BF16.F32.PACK_AB R33, R7, R3 ;  /* 0x000000030721723e */ /* 0x000fe200000010ff */
[C---:B------:R-:W-:Y:S01]  /*6600*/  FFMA R5, R26.reuse, R0, R5 ;  /* 0x000000001a057223 */ /* 0x040fe20000000005 */
[----:B------:R-:W-:Y:S01]  /*6610*/  LOP3.LUT R3, R31, 0xffff0000, RZ, 0xc0, !PT ;  /* 0xffff00001f037812 */ /* 0x000fe200078ec0ff */
[----:B------:R-:W-:Y:S01]  /*6620*/  FFMA R6, R26, R2, R6 ;  /* 0x000000021a067223 */ /* 0x000fe20000000006 */
[----:B----4-:R-:W-:Y:S01]  /*6630*/  SHF.L.U32 R7, R36, 0x10, RZ ;  /* 0x0000001024077819 */ /* 0x010fe200000006ff */
[----:B------:R-:W-:Y:S01]  /*6640*/  FMUL R11, R24, R11 ;  /* 0x0000000b180b7220 */ /* 0x000fe20000400000 */
[----:B------:R-:W-:Y:S01]  /*6650*/  LOP3.LUT R0, R36, 0xffff0000, RZ, 0xc0, !PT ;  /* 0xffff000024007812 */ /* 0x000fe200078ec0ff */
[C---:B------:R-:W-:Y:S01]  /*6660*/  FMUL R8, R24.reuse, R12 ;  /* 0x0000000c18087220 */ /* 0x040fe20000400000 */
[----:B------:R-:W-:Y:S01]  /*6670*/  SHF.L.U32 R2, R37, 0x10, RZ ;  /* 0x0000001025027819 */ /* 0x000fe200000006ff */
[----:B------:R-:W-:Y:S01]  /*6680*/  FMUL R9, R24, R13 ;  /* 0x0000000d18097220 */ /* 0x000fe20000400000 */
[----:B------:R-:W-:Y:S01]  /*6690*/  F2FP.BF16.F32.PACK_AB R34, R5, R4 ;  /* 0x000000040522723e */ /* 0x000fe200000010ff */
[C---:B------:R-:W-:Y:S01]  /*66a0*/  FFMA R11, R26.reuse, R3, R11 ;  /* 0x000000031a0b7223 */ /* 0x040fe2000000000b */
[----:B------:R-:W-:Y:S01]  /*66b0*/  MOV R5, UR46 ;  /* 0x0000002e00057c02 */ /* 0x000fe20008000f00 */
[C---:B------:R-:W-:Y:S01]  /*66c0*/  FFMA R8, R26.reuse, R7, R8 ;  /* 0x000000071a087223 */ /* 0x040fe20000000008 */
[----:B------:R-:W-:Y:S01]  /*66d0*/  SHF.L.U32 R3, R39, 0x10, RZ ;  /* 0x0000001027037819 */ /* 0x000fe200000006ff */
[----:B------:R-:W-:Y:S01]  /*66e0*/  FFMA R9, R26, R0, R9 ;  /* 0x000000001a097223 */ /* 0x000fe20000000009 */
[----:B------:R-:W-:Y:S01]  /*66f0*/  LOP3.LUT R0, R37, 0xffff0000, RZ, 0xc0, !PT ;  /* 0xffff000025007812 */ /* 0x000fe200078ec0ff */
[C---:B------:R-:W-:Y:S01]  /*6700*/  FMUL R10, R24.reuse, R14 ;  /* 0x0000000e180a7220 */ /* 0x040fe20000400000 */
[----:B------:R-:W-:Y:S01]  /*6710*/  LOP3.LUT R4, R39, 0xffff0000, RZ, 0xc0, !PT ;  /* 0xffff000027047812 */ /* 0x000fe200078ec0ff */
[C---:B------:R-:W-:Y:S01]  /*6720*/  FMUL R15, R24.reuse, R15 ;  /* 0x0000000f180f7220 */ /* 0x040fe20000400000 */
[----:B------:R-:W-:Y:S01]  /*6730*/  FMUL R12, R24, R16 ;  /* 0x00000010180c7220 */ /* 0x000fe20000400000 */
[----:B------:R-:W-:Y:S01]  /*6740*/  FFMA R10, R26, R2, R10 ;  /* 0x000000021a0a7223 */ /* 0x000fe2000000000a */
[----:B------:R-:W-:Y:S01]  /*6750*/  LOP3.LUT R2, R38, 0xffff0000, RZ, 0xc0, !PT ;  /* 0xffff000026027812 */ /* 0x000fe200078ec0ff */
[----:B------:R-:W-:Y:S01]  /*6760*/  FFMA R15, R26, R0, R15 ;  /* 0x000000001a0f7223 */ /* 0x000fe2000000000f */
[----:B------:R-:W-:Y:S01]  /*6770*/  SHF.L.U32 R0, R38, 0x10, RZ ;  /* 0x0000001026007819 */ /* 0x000fe200000006ff */
[C---:B------:R-:W-:Y:S01]  /*6780*/  FMUL R13, R24.reuse, R17 ;  /* 0x00000011180d7220 */ /* 0x040fe20000400000 */
[C---:B------:R-:W-:Y:S01]  /*6790*/  FMUL R14, R24.reuse, R18 ;  /* 0x00000012180e7220 */ /* 0x040fe20000400000 */
[----:B------:R-:W-:Y:S01]  /*67a0*/  FMUL R19, R24, R19 ;  /* 0x0000001318137220 */ /* 0x000fe20000400000 */
[----:B------:R-:W-:Y:S01]  /*67b0*/  LEA R5, R5, R44, 0xb ;  /* 0x0000002c05057211 */ /* 0x000fe200078e58ff */
[C---:B------:R-:W-:Y:S01]  /*67c0*/  FFMA R12, R26.reuse, R0, R12 ;  /* 0x000000001a0c7223 */ /* 0x040fe2000000000c */
[C---:B------:R-:W-:Y:S01]  /*67d0*/  FFMA R13, R26.reuse, R2, R13 ;  /* 0x000000021a0d7223 */ /* 0x040fe2000000000d */
[C---:B------:R-:W-:Y:S01]  /*67e0*/  FFMA R14, R26.reuse, R3, R14 ;  /* 0x000000031a0e7223 */ /* 0x040fe2000000000e */
[----:B------:R-:W-:Y:S01]  /*67f0*/  FFMA R19, R26, R4, R19 ;  /* 0x000000041a137223 */ /* 0x000fe20000000013 */
[----:B------:R-:W-:Y:S02]  /*6800*/  F2FP.BF16.F32.PACK_AB R35, R11, R6 ;  /* 0x000000060b23723e */ /* 0x000fe400000010ff */
[----:B------:R-:W-:Y:S02]  /*6810*/  LEA R5, R5, UR44, 0x1 ;  /* 0x0000002c05057c11 */ /* 0x000fe4000f8e08ff */
[----:B------:R-:W-:Y:S02]  /*6820*/  F2FP.BF16.F32.PACK_AB R8, R9, R8 ;  /* 0x000000080908723e */ /* 0x000fe400000010ff */
[----:B------:R-:W-:Y:S01]  /*6830*/  F2FP.BF16.F32.PACK_AB R9, R15, R10 ;  /* 0x0000000a0f09723e */ /* 0x000fe200000010ff */
[----:B------:R1:W-:Y:S01]  /*6840*/  STSM.16.M88.4 [R5+0x200], R32 ;  /* 0x0002002005007844 */ /* 0x0003e20000000200 */
[----:B------:R-:W-:Y:S02]  /*6850*/  F2FP.BF16.F32.PACK_AB R10, R13, R12 ;  /* 0x0000000c0d0a723e */ /* 0x000fe400000010ff */
[----:B------:R-:W-:Y:S02]  /*6860*/  F2FP.BF16.F32.PACK_AB R11, R19, R14 ;  /* 0x0000000e130b723e */ /* 0x000fe400000010ff */
[----:B------:R-:W-:Y:S05]  /*6870*/  IADD3 R0, PT, PT, R62, 0x200, R5 ;  /* 0x000002003e007810 */ /* 0x000fea0007ffe005 */
[----:B------:R1:W-:Y:S01]  /*6880*/  STSM.16.M88.4 [R0], R8 ;  /* 0x0000000800007844 */ /* 0x0003e20000000200 */
[----:B------:R-:W-:Y:S01]  /*6890*/  @!PT LDS RZ, [RZ] ;  /* 0x00000000fffff984 */ /* 0x000fe20000000800 */
[----:B------:R-:W-:Y:S01]  /*68a0*/  @!PT LDS RZ, [RZ] ;  /* 0x00000000fffff984 */ /* 0x000fe20000000800 */
[----:B------:R-:W-:Y:S01]  /*68b0*/  @!PT LDS RZ, [RZ] ;  /* 0x00000000fffff984 */ /* 0x000fe20000000800 */
[----:B------:R-:W-:Y:S01]  /*68c0*/  @!PT LDS RZ, [RZ] ;  /* 0x00000000fffff984 */ /* 0x000fe20000000800 */
[----:B------:R2:W-:Y:S07]  /*68d0*/  MEMBAR.ALL.CTA ;  /* 0x0000000000007992 */ /* 0x0005ee0000008000 */
[----:B--2---:R-:W2:Y:S02]  /*68e0*/  FENCE.VIEW.ASYNC.S ;  /* 0x00000000000073c6 */ /* 0x004ea40000000000 */
[----:B--2---:R-:W-:Y:S06]  /*68f0*/  BAR.SYNC.DEFER_BLOCKING 0x1, 0x80 ;  /* 0x0042000000007b1d */ /* 0x004fec0000010000 */
[----:B------:R-:W-:Y:S05]  /*6900*/  @P0 BRA `(.L_x_103) ;  /* 0x0000000000200947 */ /* 0x000fea0003800000 */
[----:B------:R-:W2:Y:S01]  /*6910*/  LDCU.64 UR6, c[0x0][0x348] ;  /* 0x00006900ff0677ac */ /* 0x000ea20008000a00 */
[----:B------:R-:W-:Y:S01]  /*6920*/  ULEA UR5, UR46, UR44, 0xc ;  /* 0x0000002c2e057291 */ /* 0x000fe2000f8e60ff */
[----:B------:R-:W-:Y:S03]  /*6930*/  UMOV UR51, UR36 ;  /* 0x0000002400337c82 */ /* 0x000fe60008000000 */
[----:B------:R-:W-:Y:S02]  /*6940*/  UIADD3 UR48, UPT, UPT, UR5, 0x200, URZ ;  /* 0x0000020005307890 */ /* 0x000fe4000fffe0ff */
[----:B--2---:R-:W-:Y:S04]  /*6950*/  UIADD3 UR4, UP0, UPT, UR6, 0x680, URZ ;  /* 0x0000068006047890 */ /* 0x004fe8000ff1e0ff */
[----:B------:R-:W-:Y:S09]  /*6960*/  UIADD3.X UR5, UPT, UPT, URZ, UR7, URZ, UP0, !UPT ;  /* 0x00000007ff057290 */ /* 0x000ff200087fe4ff */
[----:B------:R2:W-:Y:S02]  /*6970*/  UTMASTG.3D [UR48], [UR4] ;  /* 0x00000030040073b5 */ /* 0x0005e40008010000 */
[----:B--2---:R0:W-:Y:S02]  /*6980*/  UTMACMDFLUSH ;  /* 0x00000000000079b7 */ /* 0x0041e40000000000 */
.L_x_103:
[----:B------:R-:W-:Y:S05]  /*6990*/  BSYNC.RECONVERGENT B0 ;  /* 0x0000000000007941 */ /* 0x000fea0003800200 */
.L_x_102:
[----:B------:R-:W-:Y:S01]  /*69a0*/  UIADD3 UR47, UPT, UPT, UR46, 0x1, URZ ;  /* 0x000000012e2f7890 */ /* 0x000fe2000fffe0ff */
[----:B------:R-:W-:Y:S03]  /*69b0*/  BSSY.RECONVERGENT B0, `(.L_x_104) ;  /* 0x0000005000007945 */ /* 0x000fe60003800200 */
[----:B------:R-:W-:Y:S04]  /*69c0*/  UISETP.NE.AND UP0, UPT, UR47, 0x3, UPT ;  /* 0x000000032f00788c */ /* 0x000fe8000bf05270 */
[----:B------:R-:W-:Y:S01]  /*69d0*/  USEL UR45, UR47, URZ, UP0 ;  /* 0x000000ff2f2d7287 */ /* 0x000fe20008000000 */
[----:B------:R-:W-:Y:S11]  /*69e0*/  @P0 BRA `(.L_x_105) ;  /* 0x0000000000040947 */ /* 0x000ff60003800000 */
[----:B------:R-:W-:Y:S04]  /*69f0*/  DEPBAR.LE SB0, 0x1 ;  /* 0x000080400000791a */ /* 0x000fe80000000000 */
.L_x_105:
[----:B------:R-:W-:Y:S05]  /*6a00*/  BSYNC.RECONVERGENT B0 ;  /* 0x0000000000007941 */ /* 0x000fea0003800200 */
.L_x_104:
[----:B------:R-:W-:Y:S01]  /*6a10*/  BAR.SYNC.DEFER_BLOCKING 0x1, 0x80 ;  /* 0x0042000000007b1d */ /* 0x000fe20000010000 */
[----:B------:R-:W-:Y:S01]  /*6a20*/  ISETP.NE.AND P1, PT, R61, RZ, PT ;  /* 0x000000ff3d00720c */ /* 0x000fe20003f25270 */
[----:B------:R-:W-:Y:S01]  /*6a30*/  UISETP.NE.AND UP0, UPT, UR53, URZ, UPT ;  /* 0x000000ff3500728c */ /* 0x000fe2000bf05270 */
[----:B------:R-:W-:Y:S11]  /*6a40*/  LEA R2, R64, UR44, 0x3 ;  /* 0x0000002c40027c11 */ /* 0x000ff6000f8e18ff */
[----:B------:R-:W-:Y:S01]  /*6a50*/  @P1 SHF.L.U32 R3, R63, 0x1f, RZ ;  /* 0x0000001f3f031819 */ /* 0x000fe200000006ff */
[----:B------:R-:W-:Y:S06]  /*6a60*/  BRA.U !UP0, `(.L_x_106) ;  /* 0x0000000108247547 */ /* 0x000fec000b800000 */
[----:B------:R-:W-:Y:S01]  /*6a70*/  IMAD.U32 R4, RZ, RZ, UR52 ;  /* 0x00000034ff047e24 */ /* 0x000fe2000f8e00ff */
[----:B-1----:R-:W-:Y:S01]  /*6a80*/  MOV R0, UR54 ;  /* 0x0000003600007c02 */ /* 0x002fe20008000f00 */
[----:B------:R-:W-:Y:S03]  /*6a90*/  UIADD3 UR4, UPT, UPT, UR52, 0x1, URZ ;  /* 0x0000000134047890 */ /* 0x000fe6000fffe0ff */
[----:B------:R-:W-:Y:S01]  /*6aa0*/  @P1 LEA R4, R4, UR44, 0x3 ;  /* 0x0000002c04041c11 */ /* 0x000fe2000f8e18ff */
[----:B------:R-:W-:Y:S04]  /*6ab0*/  UISETP.NE.AND UP0, UPT, UR4, 0x3, UPT ;  /* 0x000000030400788c */ /* 0x000fe8000bf05270 */
[----:B------:R-:W-:Y:S01]  /*6ac0*/  @P1 VIADD R4, R4, 0x68 ;  /* 0x0000006804041836 */ /* 0x000fe20000000000 */
[----:B------:R-:W-:Y:S04]  /*6ad0*/  USEL UR52, UR4, URZ, UP0 ;  /* 0x000000ff04347287 */ /* 0x000fe80008000000 */
[----:B------:R-:W-:Y:S04]  /*6ae0*/  @P1 PRMT R0, R0, 0x654, R4 ;  /* 0x0000065400001816 */ /* 0x000fe80000000004 */
[----:B------:R2:W-:Y:S04]  /*6af0*/  @P1 SYNCS.ARRIVE.TRANS64.RED.A1T0 RZ, [R0+URZ], RZ ;  /* 0x000000ff00ff19a7 */ /* 0x0005e800081004ff */
.L_x_106:
[----:B------:R-:W3:Y:S01]  /*6b00*/  @P1 SYNCS.PHASECHK.TRANS64.TRYWAIT P0, [R2+URZ+0x50], R3 ;  /* 0x00005003020015a7 */ /* 0x000ee200080011ff */
[----:B------:R-:W-:Y:S01]  /*6b10*/  BSSY B1, `(.L_x_107) ;  /* 0x0000013000017945 */ /* 0x000fe20003800000 */
[----:B---3--:R-:W-:Y:S03]  /*6b20*/  @P1 SEL R65, RZ, 0x1, !P0 ;  /* 0x00000001ff411807 */ /* 0x008fe60004000000 */
[----:B------:R-:W-:Y:S05]  /*6b30*/  @!P1 BRA `(.L_x_108) ;  /* 0x0000000000409947 */ /* 0x000fea0003800000 */
[----:B------:R-:W-:Y:S01]  /*6b40*/  ISETP.NE.AND P1, PT, R66, RZ, PT ;  /* 0x000000ff4200720c */ /* 0x000fe20003f25270 */
[----:B------:R-:W-:Y:S01]  /*6b50*/  BSSY B0, `(.L_x_109) ;  /* 0x0000009000007945 */ /* 0x000fe20003800000 */
[----:B------:R-:W-:Y:S11]  /*6b60*/  ISETP.NE.AND P0, PT, R65, RZ, PT ;  /* 0x000000ff4100720c */ /* 0x000ff60003f05270 */
[----:B------:R-:W-:Y:S05]  /*6b70*/  @P1 IMAD R3, R64, 0x800, R44 ;  /* 0x0000080040031824 */ /* 0x000fea00078e022c */
[----:B------:R-:W-:Y:S05]  /*6b80*/  @P1 LEA R3, R3, UR44, 0x1 ;  /* 0x0000002c03031c11 */ /* 0x000fea000f8e08ff */
[----:B-12---:R-:W-:Y:S01]  /*6b90*/  @P1 IMAD.IADD R0, R62, 0x1, R3 ;  /* 0x000000013e001824 */ /* 0x006fe200078e0203 */
[----:B------:R-:W-:Y:S06]  /*6ba0*/  @P0 BRA `(.L_x_110) ;  /* 0x00000000000c0947 */ /* 0x000fec0003800000 */
[----:B------:R-:W-:Y:S04]  /*6bb0*/  SHF.L.U32 R63, R63, 0x1f, RZ ;  /* 0x0000001f3f3f7819 */ /* 0x000fe800000006ff */
[----:B------:R-:W1:Y:S02]  /*6bc0*/  SYNCS.PHASECHK.TRANS64.TRYWAIT P0, [R2+URZ+0x50], R63 ;  /* 0x0000503f020075a7 */ /* 0x000e6400080011ff */
[----:B-1----:R-:W-:Y:S05]  /*6bd0*/  @!P0 BRA `(.L_x_111) ;  /* 0x0000001400688947 */ /* 0x002fea0003800000 */
.L_x_110:
[----:B------:R-:W-:Y:S05]  /*6be0*/  BSYNC B0 ;  /* 0x0000000000007941 */ /* 0x000fea0003800000 */
.L_x_109:
[----:B------:R-:W-:Y:S11]  /*6bf0*/  ISETP.NE.AND P0, PT, R66, RZ, PT ;  /* 0x000000ff4200720c */ /* 0x000ff60003f05270 */
[----:B------:R-:W-:Y:S02]  /*6c00*/  @!UPT UIADD3 URZ, UPT, UPT, URZ, URZ, URZ ;  /* 0x000000fffffff290 */ /* 0x000fe4000fffe0ff */
[----:B------:R-:W-:Y:S05]  /*6c10*/  @P0 WARPSYNC.ALL ;  /* 0x0000000000000948 */ /* 0x000fea0003800000 */
[----:B------:R3:W4:Y:S04]  /*6c20*/  @P0 LDSM.16.M88.4 R28, [R3+0x200] ;  /* 0x00020000031c083b */ /* 0x0007280000000200 */
[----:B------:R3:W2:Y:S02]  /*6c30*/  @P0 LDSM.16.M88.4 R36, [R0+0x200] ;  /* 0x000200000024083b */ /* 0x0006a40000000200 */
.L_x_108:
[----:B------:R-:W-:Y:S05]  /*6c40*/  BSYNC B1 ;  /* 0x0000000000017941 */ /* 0x000fea0003800000 */
.L_x_107:
[----:B-123--:R-:W-:Y:S05]  /*6c50*/  VIADD R0, R25, 0x20 ;  /* 0x0000002019007836 */ /* 0x00efea0000000000 */
[----:B------:R-:W-:Y:S04]  /*6c60*/  SHF.R.U32.HI R0, RZ, 0x15, R0 ;  /* 0x00000015ff007819 */ /* 0x000fe80000011600 */
[----:B------:R-:W-:Y:S11]  /*6c70*/  LOP3.LUT P0, RZ, R0, 0x3, R46, 0x48, !PT ;  /* 0x0000000300ff7812 */ /* 0x000ff6000780482e */
[----:B------:R-:W-:Y:S02]  /*6c80*/  @!UPT UIADD3 URZ, UPT, UPT, URZ, URZ, URZ ;  /* 0x000000fffffff290 */ /* 0x000fe4000fffe0ff */
[----:B------:R-:W-:Y:S05]  /*6c90*/  @!P0 BRA `(.L_x_112) ;  /* 0x0000000000408947 */ /* 0x000fea0003800000 */
[----:B------:R-:W1:Y:S01]  /*6ca0*/  LDCU.64 UR8, c[0x4][0x70] ;  /* 0x01000e00ff0877ac */ /* 0x000e620008000a00 */
[----:B------:R-:W-:Y:S01]  /*6cb0*/  MOV R3, 0x0 ;  /* 0x0000000000037802 */ /* 0x000fe20000000f00 */
[----:B------:R-:W-:Y:S02]  /*6cc0*/  HFMA2 R12, -RZ, RZ, 0, 5.9604644775390625e-08 ;  /* 0x00000001ff0c7431 */ /* 0x000fe400000001ff */
[----:B------:R-:W-:Y:S02]  /*6cd0*/  IMAD.MOV.U32 R8, RZ, RZ, 0x192 ;  /* 0x00000192ff087424 */ /* 0x000fe400078e00ff */
[----:B------:R-:W-:Y:S01]  /*6ce0*/  IMAD.MOV.U32 R13, RZ, RZ, RZ ;  /* 0x000000ffff0d7224 */ /* 0x000fe200078e00ff */
[----:B------:R-:W2:Y:S01]  /*6cf0*/  LDCU.64 UR6, c[0x4][0x78] ;  /* 0x01000f00ff0677ac */ /* 0x000ea20008000a00 */
[----:B------:R-:W3:Y:S01]  /*6d00*/  LDC.64 R2, c[0x4][R3] ;  /* 0x0100000003027b82 */ /* 0x000ee20000000a00 */
[----:B------:R-:W5:Y:S01]  /*6d10*/  LDCU.64 UR4, c[0x4][0x10] ;  /* 0x01000200ff0477ac */ /* 0x000f620008000a00 */
[----:B-1----:R-:W-:Y:S01]  /*6d20*/  MOV R5, UR9 ;  /* 0x0000000900057c02 */ /* 0x002fe20008000f00 */
[----:B------:R-:W-:Y:S01]  /*6d30*/  IMAD.U32 R4, RZ, RZ, UR8 ;  /* 0x00000008ff047e24 */ /* 0x000fe2000f8e00ff */
[----:B--2---:R-:W-:Y:S01]  /*6d40*/  MOV R7, UR7 ;  /* 0x0000000700077c02 */ /* 0x004fe20008000f00 */
[----:B------:R-:W-:Y:S01]  /*6d50*/  IMAD.U32 R6, RZ, RZ, UR6 ;  /* 0x00000006ff067e24 */ /* 0x000fe2000f8e00ff */
[----:B-----5:R-:W-:Y:S01]  /*6d60*/  MOV R11, UR5 ;  /* 0x00000005000b7c02 */ /* 0x020fe20008000f00 */
[----:B------:R-:W-:Y:S02]  /*6d70*/  IMAD.U32 R10, RZ, RZ, UR4 ;  /* 0x00000004ff0a7e24 */ /* 0x000fe4000f8e00ff */
[----:B------:R-:W-:Y:S07]  /*6d80*/  LEPC R20, `(.L_x_112) ;  /* 0x000000001014794e */ /* 0x000fee0000000000 */
[----:B---34-:R-:W-:Y:S05]  /*6d90*/  CALL.ABS.NOINC R2 ;  /* 0x0000000002007343 */ /* 0x018fea0003c00000 */
.L_x_112:
[----:B------:R-:W-:Y:S01]  /*6da0*/  ISETP.NE.AND P0, PT, R55, RZ, PT ;  /* 0x000000ff3700720c */ /* 0x000fe20003f05270 */
[----:B------:R-:W-:Y:S05]  /*6db0*/  WARPSYNC.ALL ;  /* 0x0000000000007948 */ /* 0x000fea0003800000 */
[----:B------:R-:W-:Y:S01]  /*6dc0*/  R2UR UR4, R25 ;  /* 0x00000000190472ca */ /* 0x000fe200000e0000 */
[----:B------:R-:W-:Y:S01]  /*6dd0*/  BSSY.RECONVERGENT B0, `(.L_x_113) ;  /* 0x0000057000007945 */ /* 0x000fe20003800200 */
[C---:B----4-:R-:W-:Y:S02]  /*6de0*/  SHF.L.U32 R20, R28.reuse, 0x10, RZ ;  /* 0x000000101c147819 */ /* 0x050fe400000006ff */
[----:B------:R-:W-:Y:S02]  /*6df0*/  LOP3.LUT R21, R28, 0xffff0000, RZ, 0xc0, !PT ;  /* 0xffff00001c157812 */ /* 0x000fe400078ec0ff */
[----:B------:R-:W-:Y:S02]  /*6e00*/  SHF.L.U32 R25, R29, 0x10, RZ ;  /* 0x000000101d197819 */ /* 0x000fe400000006ff */
[----:B------:R-:W-:Y:S02]  /*6e10*/  SHF.L.U32 R28, R30, 0x10, RZ ;  /* 0x000000101e1c7819 */ /* 0x000fe400000006ff */
[C---:B------:R-:W-:Y:S02]  /*6e20*/  SHF.L.U32 R32, R36.reuse, 0x10, RZ ;  /* 0x0000001024207819 */ /* 0x040fe400000006ff */
[----:B------:R-:W-:Y:S01]  /*6e30*/  LOP3.LUT R33, R36, 0xffff0000, RZ, 0xc0, !PT ;  /* 0xffff000024217812 */ /* 0x000fe200078ec0ff */
[----:B------:R-:W1:Y:S01]  /*6e40*/  LDTM.16dp256bit.x4 R4, tmem[UR4+0x20] ;  /* 0x00002004000479ee */ /* 0x000e620008120000 */
[----:B------:R-:W-:Y:S01]  /*6e50*/  R2UR UR4, R27 ;  /* 0x000000001b0472ca */ /* 0x000fe200000e0000 */
[----:B------:R-:W-:Y:S01]  /*6e60*/  NOP ;  /* 0x0000000000007918 */ /* 0x000fe20000000000 */
[----:B------:R-:W-:Y:S02]  /*6e70*/  LOP3.LUT R27, R29, 0xffff0000, RZ, 0xc0, !PT ;  /* 0xffff00001d1b7812 */ /* 0x000fe400078ec0ff */
[----:B------:R-:W-:Y:S02]  /*6e80*/  LOP3.LUT R29, R30, 0xffff0000, RZ, 0xc0, !PT ;  /* 0xffff00001e1d7812 */ /* 0x000fe400078ec0ff */
[C---:B------:R-:W-:Y:S02]  /*6e90*/  SHF.L.U32 R30, R31.reuse, 0x10, RZ ;  /* 0x000000101f1e7819 */ /* 0x040fe400000006ff */
[----:B------:R-:W-:Y:S02]  /*6ea0*/  LOP3.LUT R31, R31, 0xffff0000, RZ, 0xc0, !PT ;  /* 0xffff00001f1f7812 */ /* 0x000fe400078ec0ff */
[C---:B------:R-:W-:Y:S02]  /*6eb0*/  SHF.L.U32 R34, R37.reuse, 0x10, RZ ;  /* 0x0000001025227819 */ /* 0x040fe400000006ff */
[----:B------:R-:W-:Y:S01]  /*6ec0*/  LOP3.LUT R35, R37, 0xffff0000, RZ, 0xc0, !PT ;  /* 0xffff000025237812 */ /* 0x000fe200078ec0ff */
[----:B------:R-:W-:Y:S01]  /*6ed0*/  UIADD3 UR4, UPT, UPT, UR4, 0xd0, URZ ;  /* 0x000000d004047890 */ /* 0x000fe2000fffe0ff */
[C---:B------:R-:W-:Y:S02]  /*6ee0*/  SHF.L.U32 R36, R38.reuse, 0x10, RZ ;  /* 0x0000001026247819 */ /* 0x040fe400000006ff */
[----:B------:R-:W-:Y:S01]  /*6ef0*/  LOP3.LUT R37, R38, 0xffff0000, RZ, 0xc0, !PT ;  /* 0xffff000026257812 */ /* 0x000fe200078ec0ff */
[----:B------:R-:W-:Y:S01]  /*6f00*/  UPRMT UR4, UR54, 0x654, UR4 ;  /* 0x0000065436047896 */ /* 0x000fe20008000004 */
[C---:B------:R-:W-:Y:S02]  /*6f10*/  SHF.L.U32 R38, R39.reuse, 0x10, RZ ;  /* 0x0000001027267819 */ /* 0x040fe400000006ff */
[----:B------:R-:W-:Y:S01]  /*6f20*/  LOP3.LUT R39, R39, 0xffff0000, RZ, 0xc0, !PT ;  /* 0xffff000027277812 */ /* 0x000fe200078ec0ff */
[C---:B-1----:R-:W-:Y:S01]  /*6f30*/  FMUL R4, R24.reuse, R4 ;  /* 0x0000000418047220 */ /* 0x042fe20000400000 */
[C---:B------:R-:W-:Y:S01]  /*6f40*/  FMUL R5, R24.reuse, R5 ;  /* 0x0000000518057220 */ /* 0x040fe20000400000 */
[----:B------:R-:W-:Y:S03]  /*6f50*/  FMUL R6, R24, R6 ;  /* 0x0000000618067220 */ /* 0x000fe60000400000 */
[----:B------:R-:W-:Y:S01]  /*6f60*/  SYNCS.ARRIVE.TRANS64.RED.A1T0 RZ, [UR4], RZ ;  /* 0x000000ffffff79a7 */ /* 0x000fe20008100404 */
[C---:B------:R-:W-:Y:S01]  /*6f70*/  FFMA R4, R26.reuse, R20, R4 ;  /* 0x000000141a047223 */ /* 0x040fe20000000004 */
[C---:B------:R-:W-:Y:S01]  /*6f80*/  FFMA R5, R26.reuse, R21, R5 ;  /* 0x000000151a057223 */ /* 0x040fe20000000005 */
[----:B------:R-:W-:Y:S01]  /*6f90*/  FFMA R6, R26, R25, R6 ;  /* 0x000000191a067223 */ /* 0x000fe20000000006 */
[C---:B------:R-:W-:Y:S01]  /*6fa0*/  FMUL R7, R24.reuse, R7 ;  /* 0x0000000718077220 */ /* 0x040fe20000400000 */
[C---:B------:R-:W-:Y:S01]  /*6fb0*/  FMUL R8, R24.reuse, R8 ;  /* 0x0000000818087220 */ /* 0x040fe20000400000 */
[----:B------:R-:W-:Y:S01]  /*6fc0*/  FMUL R9, R24, R9 ;  /* 0x0000000918097220 */ /* 0x000fe20000400000 */
[----:B------:R-:W-:Y:S01]  /*6fd0*/  F2FP.BF16.F32.PACK_AB R4, R5, R4 ;  /* 0x000000040504723e */ /* 0x000fe200000010ff */
[C---:B------:R-:W-:Y:S01]  /*6fe0*/  FFMA R7, R26.reuse, R27, R7 ;  /* 0x0000001b1a077223 */ /* 0x040fe20000000007 */
[C---:B------:R-:W-:Y:S01]  /*6ff0*/  FFMA R8, R26.reuse, R28, R8 ;  /* 0x0000001c1a087223 */ /* 0x040fe20000000008 */
[----:B------:R-:W-:Y:S01]  /*7000*/  FFMA R9, R26, R29, R9 ;  /* 0x0000001d1a097223 */ /* 0x000fe20000000009 */
[C---:B------:R-:W-:Y:S01]  /*7010*/  FMUL R10, R24.reuse, R10 ;  /* 0x0000000a180a7220 */ /* 0x040fe20000400000 */
[C---:B------:R-:W-:Y:S01]  /*7020*/  FMUL R11, R24.reuse, R11 ;  /* 0x0000000b180b7220 */ /* 0x040fe20000400000 */
[----:B------:R-:W-:Y:S01]  /*7030*/  F2FP.BF16.F32.PACK_AB R5, R7, R6 ;  /* 0x000000060705723e */ /* 0x000fe200000010ff */
[C---:B------:R-:W-:Y:S01]  /*7040*/  FMUL R0, R24.reuse, R12 ;  /* 0x0000000c18007220 */ /* 0x040fe20000400000 */
[----:B------:R-:W-:Y:S01]  /*7050*/  FMUL R2, R24, R13 ;  /* 0x0000000d18027220 */ /* 0x000fe20000400000 */
[----:B------:R-:W-:Y:S01]  /*7060*/  FFMA R10, R26, R30, R10 ;  /* 0x0000001e1a0a7223 */ /* 0x000fe2000000000a */
[----:B------:R-:W-:Y:S01]  /*7070*/  FMUL R3, R24, R14 ;  /* 0x0000000e18037220 */ /* 0x000fe20000400000 */
[----:B------:R-:W-:Y:S01]  /*7080*/  F2FP.BF16.F32.PACK_AB R6, R9, R8 ;  /* 0x000000080906723e */ /* 0x000fe200000010ff */
[----:B------:R-:W-:Y:S01]  /*7090*/  FFMA R11, R26, R31, R11 ;  /* 0x0000001f1a0b7223 */ /* 0x000fe2000000000b */
[C---:B------:R-:W-:Y:S01]  /*70a0*/  FMUL R15, R24.reuse, R15 ;  /* 0x0000000f180f7220 */ /* 0x040fe20000400000 */
[----:B------:R-:W-:Y:S01]  /*70b0*/  FMUL R12, R24, R16 ;  /* 0x00000010180c7220 */ /* 0x000fe20000400000 */
[----:B------:R-:W-:Y:S01]  /*70c0*/  FFMA R0, R26, R32, R0 ;  /* 0x000000201a007223 */ /* 0x000fe20000000000 */
[----:B------:R-:W-:Y:S01]  /*70d0*/  MOV R8, UR45 ;  /* 0x0000002d00087c02 */ /* 0x000fe20008000f00 */
[----:B------:R-:W-:Y:S01]  /*70e0*/  FMUL R13, R24, R17 ;  /* 0x00000011180d7220 */ /* 0x000fe20000400000 */
[----:B------:R-:W-:Y:S01]  /*70f0*/  FFMA R2, R26, R33, R2 ;  /* 0x000000211a027223 */ /* 0x000fe20000000002 */
[----:B------:R-:W-:Y:S01]  /*7100*/  FMUL R14, R24, R18 ;  /* 0x00000012180e7220 */ /* 0x000fe20000400000 */
[C---:B------:R-:W-:Y:S01]  /*7110*/  FFMA R3, R26.reuse, R34, R3 ;  /* 0x000000221a037223 */ /* 0x040fe20000000003 */
[----:B------:R-:W-:Y:S01]  /*7120*/  FFMA R15, R26, R35, R15 ;  /* 0x000000231a0f7223 */ /* 0x000fe2000000000f */
[----:B------:R-:W-:Y:S01]  /*7130*/  FMUL R19, R24, R19 ;  /* 0x0000001318137220 */ /* 0x000fe20000400000 */
[----:B------:R-:W-:Y:S01]  /*7140*/  FFMA R12, R26, R36, R12 ;  /* 0x000000241a0c7223 */ /* 0x000fe2000000000c */
[----:B------:R-:W-:Y:S01]  /*7150*/  LEA R8, R8, R44, 0xb ;  /* 0x0000002c08087211 */ /* 0x000fe200078e58ff */
        /* <DEDUP_REMOVED lines=21> */
[----:B------:R-:W-:Y:S02]  /*72b0*/  ULEA UR5, UR45, UR44, 0xc ;  /* 0x0000002c2d057291 */ /* 0x000fe4000f8e60ff */
[----:B------:R-:W-:Y:S02]  /*72c0*/  UIADD3 UR9, UPT, UPT, UR49, 0x20, URZ ;  /* 0x0000002031097890 */ /* 0x000fe4000fffe0ff */
[----:B------:R-:W-:Y:S01]  /*72d0*/  UIADD3 UR8, UPT, UPT, UR5, 0x200, URZ ;  /* 0x0000020005087890 */ /* 0x000fe2000fffe0ff */
[----:B------:R-:W-:Y:S01]  /*72e0*/  UMOV UR10, UR50 ;  /* 0x00000032000a7c82 */ /* 0x000fe20008000000 */
[----:B------:R-:W-:Y:S01]  /*72f0*/  UMOV UR11, UR36 ;  /* 0x00000024000b7c82 */ /* 0x000fe20008000000 */
[----:B--2---:R-:W-:Y:S04]  /*7300*/  UIADD3 UR4, UP0, UPT, UR6, 0x680, URZ ;  /* 0x0000068006047890 */ /* 0x004fe8000ff1e0ff */
[----:B------:R-:W-:Y:S09]  /*7310*/  UIADD3.X UR5, UPT, UPT, URZ, UR7, URZ, UP0, !UPT ;  /* 0x00000007ff057290 */ /* 0x000ff200087fe4ff */
[----:B------:R2:W-:Y:S02]  /*7320*/  UTMASTG.3D [UR8], [UR4] ;  /* 0x00000008040073b5 */ /* 0x0005e40008010000 */
[----:B--2---:R0:W-:Y:S02]  /*7330*/  UTMACMDFLUSH ;  /* 0x00000000000079b7 */ /* 0x0041e40000000000 */
.L_x_114:
[----:B------:R-:W-:Y:S05]  /*7340*/  BSYNC.RECONVERGENT B0 ;  /* 0x0000000000007941 */ /* 0x000fea0003800200 */
.L_x_113:
[----:B------:R-:W-:Y:S01]  /*7350*/  UIADD3 UR4, UPT, UPT, UR45, 0x1, URZ ;  /* 0x000000012d047890 */ /* 0x000fe2000fffe0ff */
[----:B------:R-:W-:Y:S03]  /*7360*/  BSSY.RECONVERGENT B0, `(.L_x_115) ;  /* 0x0000008000007945 */ /* 0x000fe60003800200 */
[----:B------:R-:W-:Y:S04]  /*7370*/  UISETP.NE.AND UP0, UPT, UR4, 0x3, UPT ;  /* 0x000000030400788c */ /* 0x000fe8000bf05270 */
[----:B------:R-:W-:Y:S02]  /*7380*/  UISETP.EQ.XOR UP1, UPT, UR47, 0x3, !UP0 ;  /* 0x000000032f00788c */ /* 0x000fe4000c722a70 */
[----:B------:R-:W-:Y:S02]  /*7390*/  USEL UR46, UR4, URZ, UP0 ;  /* 0x000000ff042e7287 */ /* 0x000fe40008000000 */
[----:B------:R-:W-:Y:S04]  /*73a0*/  USEL UR5, URZ, 0x1, !UP1 ;  /* 0x00000001ff057887 */ /* 0x000fe8000c800000 */
[----:B------:R-:W-:Y:S01]  /*73b0*/  ULOP3.LUT UR55, UR55, UR5, URZ, 0x3c, !UPT ;  /* 0x0000000537377292 */ /* 0x000fe2000f8e3cff */
[----:B------:R-:W-:Y:S11]  /*73c0*/  @P0 BRA `(.L_x_116) ;  /* 0x0000000000040947 */ /* 0x000ff60003800000 */
[----:B------:R-:W-:Y:S04]  /*73d0*/  DEPBAR.LE SB0, 0x1 ;  /* 0x000080400000791a */ /* 0x000fe80000000000 */
.L_x_116:
[----:B------:R-:W-:Y:S05]  /*73e0*/  BSYNC.RECONVERGENT B0 ;  /* 0x0000000000007941 */ /* 0x000fea0003800200 */
.L_x_115:
[----:B------:R-:W-:Y:S01]  /*73f0*/  BAR.SYNC.DEFER_BLOCKING 0x1, 0x80 ;  /* 0x0042000000007b1d */ /* 0x000fe20000010000 */
[----:B------:R-:W-:Y:S01]  /*7400*/  UISETP.NE.AND UP0, UPT, UR53, -0x2, UPT ;  /* 0xfffffffe3500788c */ /* 0x000fe2000bf05270 */
[----:B------:R-:W-:Y:S08]  /*7410*/  IADD3 R22, PT, PT, R22, 0x1, RZ ;  /* 0x0000000116167810 */ /* 0x000ff00007ffe0ff */
[----:B------:R-:W-:Y:S05]  /*7420*/  BRA.U !UP0, `(.L_x_117) ;  /* 0x0000000108287547 */ /* 0x000fea000b800000 */
[----:B------:R-:W-:Y:S01]  /*7430*/  ISETP.NE.AND P0, PT, R61, RZ, PT ;  /* 0x000000ff3d00720c */ /* 0x000fe20003f05270 */
[----:B------:R-:W-:Y:S01]  /*7440*/  IMAD.U32 R2, RZ, RZ, UR52 ;  /* 0x00000034ff027e24 */ /* 0x000fe2000f8e00ff */
[----:B------:R-:W-:Y:S01]  /*7450*/  UIADD3 UR4, UPT, UPT, UR52, 0x1, URZ ;  /* 0x0000000134047890 */ /* 0x000fe2000fffe0ff */
[----:B------:R-:W-:Y:S03]  /*7460*/  IMAD.U32 R0, RZ, RZ, UR54 ;  /* 0x00000036ff007e24 */ /* 0x000fe6000f8e00ff */
[----:B------:R-:W-:Y:S04]  /*7470*/  UISETP.NE.AND UP0, UPT, UR4, 0x3, UPT ;  /* 0x000000030400788c */ /* 0x000fe8000bf05270 */
[----:B------:R-:W-:Y:S03]  /*7480*/  USEL UR52, UR4, URZ, UP0 ;  /* 0x000000ff04347287 */ /* 0x000fe60008000000 */
[----:B------:R-:W-:Y:S05]  /*7490*/  @P0 LEA R2, R2, UR44, 0x3 ;  /* 0x0000002c02020c11 */ /* 0x000fea000f8e18ff */
[----:B------:R-:W-:Y:S05]  /*74a0*/  @P0 VIADD R2, R2, 0x68 ;  /* 0x0000006802020836 */ /* 0x000fea0000000000 */
[----:B------:R-:W-:Y:S04]  /*74b0*/  @P0 PRMT R0, R0, 0x654, R2 ;  /* 0x0000065400000816 */ /* 0x000fe80000000002 */
[----:B------:R2:W-:Y:S03]  /*74c0*/  @P0 SYNCS.ARRIVE.TRANS64.RED.A1T0 RZ, [R0+URZ], RZ ;  /* 0x000000ff00ff09a7 */ /* 0x0005e600081004ff */
.L_x_117:
[----:B------:R-:W-:Y:S01]  /*74d0*/  R2UR UR6, R60 ;  /* 0x000000003c0672ca */ /* 0x000fe200000e0000 */
[----:B------:R-:W-:Y:S01]  /*74e0*/  UIADD3 UR53, UPT, UPT, UR53, 0x2, URZ ;  /* 0x0000000235357890 */ /* 0x000fe2000fffe0ff */
[----:B------:R-:W-:Y:S02]  /*74f0*/  R2UR UR5, R47 ;  /* 0x000000002f0572ca */ /* 0x000fe400000e0000 */
[----:B------:R-:W-:Y:S02]  /*7500*/  R2UR UR4, R48 ;  /* 0x00000000300472ca */ /* 0x000fe400000e0000 */
[----:B------:R-:W-:Y:S02]  /*7510*/  R2UR UR36, R58 ;  /* 0x000000003a2472ca */ /* 0x000fe400000e0000 */
[----:B------:R-:W-:Y:S02]  /*7520*/  ISETP.NE.AND P0, PT, R51, 0x2, PT ;  /* 0x000000023300780c */ /* 0x000fe40003f05270 */
[----:B------:R-:W-:Y:S02]  /*7530*/  ISETP.NE.AND P1, PT, R22, 0x4, PT ;  /* 0x000000041600780c */ /* 0x000fe40003f25270 */
[----:B------:R-:W-:Y:S01]  /*7540*/  SEL R2, RZ, 0x1, P0 ;  /* 0x00000001ff027807 */ /* 0x000fe20000000000 */
[----:B------:R-:W-:Y:S01]  /*7550*/  UISETP.NE.AND UP0, UPT, UR6, URZ, UPT ;  /* 0x000000ff0600728c */ /* 0x000fe2000bf05270 */
[----:B--2---:R-:W-:Y:S01]  /*7560*/  SEL R0, RZ, 0x1, P1 ;  /* 0x00000001ff007807 */ /* 0x004fe20000800000 */
[----:B------:R-:W-:Y:S01]  /*7570*/  UIADD3 UR32, UPT, UPT, UR37, UR5, URZ ;  /* 0x0000000525207290 */ /* 0x000fe2000fffe0ff */
[----:B------:R-:W-:Y:S01]  /*7580*/  LOP3.LUT R52, R52, R2, RZ, 0x3c, !PT ;  /* 0x0000000234347212 */ /* 0x000fe200078e3cff */
[----:B------:R-:W-:Y:S01]  /*7590*/  UIADD3 UR29, UPT, UPT, UR38, UR4, URZ ;  /* 0x00000004261d7290 */ /* 0x000fe2000fffe0ff */
[----:B------:R-:W-:Y:S02]  /*75a0*/  LOP3.LUT R53, R53, R0, RZ, 0x3c, !PT ;  /* 0x0000000035357212 */ /* 0x000fe400078e3cff */
[----:B------:R-:W-:Y:S02]  /*75b0*/  SEL R51, R51, RZ, P0 ;  /* 0x000000ff33337207 */ /* 0x000fe40000000000 */
[----:B------:R-:W-:Y:S01]  /*75c0*/  SEL R22, R22, RZ, P1 ;  /* 0x000000ff16167207 */ /* 0x000fe20000800000 */
[----:B------:R-:W-:Y:S06]  /*75d0*/  BRA.U UP0, `(.L_x_118) ;  /* 0xffffffdd005c7547 */ /* 0x000fec000b83ffff */
[----:B------:R-:W-:-:S13]  /*75e0*/  R2UR UR4, R49 ;  /* 0x00000000310472ca */ /* 0x000fda00000e0000 */
[----:B------:R-:W-:-:S09]  /*75f0*/  UISETP.NE.AND UP0, UPT, UR4, URZ, UPT ;  /* 0x000000ff0400728c */ /* 0x000fd2000bf05270 */
[----:B------:R-:W-:Y:S05]  /*7600*/  BRA.U !UP0, `(.L_x_119) ;  /* 0x0000000108487547 */ /* 0x000fea000b800000 */
[----:B------:R-:W2:Y:S02]  /*7610*/  LDCU.64 UR4, c[0x0][0x890] ;  /* 0x00011200ff0477ac */ /* 0x000ea40008000a00 */
[----:B--2---:R-:W-:-:S04]  /*7620*/  UISETP.NE.U32.AND UP0, UPT, UR4, URZ, UPT ;  /* 0x000000ff0400728c */ /* 0x004fc8000bf05070 */
[----:B------:R-:W-:-:S09]  /*7630*/  UISETP.NE.AND.EX UP0, UPT, UR5, URZ, UPT, UP0 ;  /* 0x000000ff0500728c */ /* 0x000fd2000bf05300 */
[----:B------:R-:W-:Y:S05]  /*7640*/  BRA.U UP0, `(.L_x_120) ;  /* 0x00000001000c7547 */ /* 0x000fea000b800000 */
[----:B------:R-:W-:-:S13]  /*7650*/  FSETP.NEU.AND P0, PT, R26, RZ, PT ;  /* 0x000000ff1a00720b */ /* 0x000fda0003f0d000 */
[----:B------:R-:W-:Y:S05]  /*7660*/  @!P0 EXIT ;  /* 0x000000000000894d */ /* 0x000fea0003800000 */
[----:B------:R-:W-:Y:S05]  /*7670*/  BRA `(.L_x_119) ;  /* 0x00000000002c7947 */ /* 0x000fea0003800000 */
.L_x_120:
[----:B------:R-:W-:Y:S01]  /*7680*/  ISETP.NE.AND P0, PT, R50, RZ, PT ;  /* 0x000000ff3200720c */ /* 0x000fe20003f05270 */
[----:B------:R-:W-:-:S12]  /*7690*/  BSSY.RECONVERGENT B0, `(.L_x_119) ;  /* 0x0000009000007945 */ /* 0x000fd80003800200 */
[----:B------:R-:W-:Y:S05]  /*76a0*/  @P0 BRA `(.L_x_121) ;  /* 0x0000000000140947 */ /* 0x000fea0003800000 */
[----:B------:R-:W2:Y:S02]  /*76b0*/  LDCU.64 UR4, c[0x0][0x888] ;  /* 0x00011100ff0477ac */ /* 0x000ea40008000a00 */
[----:B--2---:R-:W-:-:S04]  /*76c0*/  ISETP.NE.U32.AND P0, PT, RZ, UR4, PT ;  /* 0x00000004ff007c0c */ /* 0x004fc8000bf05070 */
[----:B------:R-:W-:-:S13]  /*76d0*/  ISETP.NE.AND.EX P0, PT, RZ, UR5, PT, P0 ;  /* 0x00000005ff007c0c */ /* 0x000fda000bf05300 */
[----:B------:R-:W-:Y:S05]  /*76e0*/  @!P0 EXIT ;  /* 0x000000000000894d */ /* 0x000fea0003800000 */
[----:B------:R-:W-:Y:S05]  /*76f0*/  BRA `(.L_x_122) ;  /* 0x0000000000087947 */ /* 0x000fea0003800000 */
.L_x_121:
[----:B------:R-:W-:-:S13]  /*7700*/  FSETP.NEU.AND P0, PT, R26, RZ, PT ;  /* 0x000000ff1a00720b */ /* 0x000fda0003f0d000 */
[----:B------:R-:W-:Y:S05]  /*7710*/  @!P0 EXIT ;  /* 0x000000000000894d */ /* 0x000fea0003800000 */
.L_x_122:
[----:B------:R-:W-:Y:S05]  /*7720*/  BSYNC.RECONVERGENT B0 ;  /* 0x0000000000007941 */ /* 0x000fea0003800200 */
.L_x_119:
[----:B------:R-:W-:Y:S01]  /*7730*/  ULEA UR4, UR52, UR44, 0x3 ;  /* 0x0000002c34047291 */ /* 0x000fe2000f8e18ff */
[----:B------:R-:W-:-:S04]  /*7740*/  DEPBAR.LE SB0, 0x0 ;  /* 0x000080000000791a */ /* 0x000fc80000000000 */
[----:B------:R-:W-:-:S04]  /*7750*/  UIADD3 UR4, UPT, UPT, UR4, 0x68, URZ ;  /* 0x0000006804047890 */ /* 0x000fc8000fffe0ff */
[----:B------:R-:W-:-:S09]  /*7760*/  UPRMT UR4, UR54, 0x654, UR4 ;  /* 0x0000065436047896 */ /* 0x000fd20008000004 */
[----:B------:R-:W-:Y:S01]  /*7770*/  SYNCS.ARRIVE.TRANS64.RED.A1T0 RZ, [UR4], RZ ;  /* 0x000000ffffff79a7 */ /* 0x000fe20008100404 */
[----:B------:R-:W-:Y:S05]  /*7780*/  EXIT ;  /* 0x000000000000794d */ /* 0x000fea0003800000 */
.L_x_24:
[----:B--2---:R2:W3:Y:S02]  /*7790*/  SYNCS.PHASECHK.TRANS64.TRYWAIT P0, [R0+URZ+0x100], R2 ;  /* 0x00010002000075a7 */ /* 0x0044e400080011ff */
[----:B---3--:R-:W-:Y:S05]  /*77a0*/  @!P0 NANOSLEEP.SYNCS 0x989680 ;  /* 0x009896800000895d */ /* 0x008fea0003900000 */
[----:B------:R-:W3:Y:S02]  /*77b0*/  @!P0 SYNCS.PHASECHK.TRANS64 P0, [R0+URZ+0x100], R2 ;  /* 0x00010002000085a7 */ /* 0x000ee400080010ff */
[----:B---3--:R-:W-:Y:S05]  /*77c0*/  @!P0 BRA `(.L_x_24) ;  /* 0xfffffffc00f08947 */ /* 0x008fea000383ffff */
[----:B------:R-:W-:Y:S05]  /*77d0*/  BRA `(.L_x_123) ;  /* 0xffffffa0008c7947 */ /* 0x000fea000383ffff */
.L_x_27:
[----:B-1----:R-:W-:-:S07]  /*77e0*/  MOV R0, UR33 ;  /* 0x0000002100007c02 */ /* 0x002fce0008000f00 */
.L_x_124:
[----:B-1----:R1:W2:Y:S02]  /*77f0*/  SYNCS.PHASECHK.TRANS64.TRYWAIT P0, [R0+URZ+0x28], R3 ;  /* 0x00002803000075a7 */ /* 0x0022a400080011ff */
[----:B--2---:R-:W-:Y:S05]  /*7800*/  @!P0 NANOSLEEP.SYNCS 0x989680 ;  /* 0x009896800000895d */ /* 0x004fea0003900000 */
[----:B------:R-:W2:Y:S02]  /*7810*/  @!P0 SYNCS.PHASECHK.TRANS64 P0, [R0+URZ+0x28], R3 ;  /* 0x00002803000085a7 */ /* 0x000ea400080010ff */
[----:B--2---:R-:W-:Y:S05]  /*7820*/  @!P0 BRA `(.L_x_124) ;  /* 0xfffffffc00f08947 */ /* 0x004fea000383ffff */
[----:B------:R-:W-:Y:S05]  /*7830*/  BRA `(.L_x_26) ;  /* 0xffffffa000d87947 */ /* 0x000fea000383ffff */
.L_x_34:
[----:B-1----:R-:W-:-:S07]  /*7840*/  MOV R0, UR17 ;  /* 0x0000001100007c02 */ /* 0x002fce0008000f00 */
.L_x_125:
[----:B-1----:R1:W2:Y:S02]  /*7850*/  SYNCS.PHASECHK.TRANS64.TRYWAIT P0, [R0+URZ+0x28], R3 ;  /* 0x00002803000075a7 */ /* 0x0022a400080011ff */
[----:B--2---:R-:W-:Y:S05]  /*7860*/  @!P0 NANOSLEEP.SYNCS 0x989680 ;  /* 0x009896800000895d */ /* 0x004fea0003900000 */
[----:B------:R-:W2:Y:S02]  /*7870*/  @!P0 SYNCS.PHASECHK.TRANS64 P0, [R0+URZ+0x28], R3 ;  /* 0x00002803000085a7 */ /* 0x000ea400080010ff */
[----:B--2---:R-:W-:Y:S05]  /*7880*/  @!P0 BRA `(.L_x_125) ;  /* 0xfffffffc00f08947 */ /* 0x004fea000383ffff */
[----:B------:R-:W-:Y:S05]  /*7890*/  BRA `(.L_x_33) ;  /* 0xffffffa400a47947 */ /* 0x000fea000383ffff */
.L_x_39:
[----:B-1----:R1:W2:Y:S02]  /*78a0*/  SYNCS.PHASECHK.TRANS64.TRYWAIT P0, [R3+URZ+0x90], R0 ;  /* 0x00009000030075a7 */ /* 0x0022a400080011ff */
[----:B--2---:R-:W-:Y:S05]  /*78b0*/  @!P0 NANOSLEEP.SYNCS 0x989680 ;  /* 0x009896800000895d */ /* 0x004fea0003900000 */
[----:B------:R-:W2:Y:S02]  /*78c0*/  @!P0 SYNCS.PHASECHK.TRANS64 P0, [R3+URZ+0x90], R0 ;  /* 0x00009000030085a7 */ /* 0x000ea400080010ff */
[----:B--2---:R-:W-:Y:S05]  /*78d0*/  @!P0 BRA `(.L_x_39) ;  /* 0xfffffffc00f08947 */ /* 0x004fea000383ffff */
[----:B------:R-:W-:Y:S05]  /*78e0*/  BRA `(.L_x_126) ;  /* 0xffffffa800587947 */ /* 0x000fea000383ffff */
.L_x_43:
[----:B------:R-:W-:-:S07]  /*78f0*/  MOV R0, UR4 ;  /* 0x0000000400007c02 */ /* 0x000fce0008000f00 */
.L_x_127:
[----:B-1----:R1:W2:Y:S02]  /*7900*/  SYNCS.PHASECHK.TRANS64.TRYWAIT P0, [R0+URZ], R2 ;  /* 0x00000002000075a7 */ /* 0x0022a400080011ff */
[----:B--2---:R-:W-:Y:S05]  /*7910*/  @!P0 NANOSLEEP.SYNCS 0x989680 ;  /* 0x009896800000895d */ /* 0x004fea0003900000 */
[----:B------:R-:W2:Y:S02]  /*7920*/  @!P0 SYNCS.PHASECHK.TRANS64 P0, [R0+URZ], R2 ;  /* 0x00000002000085a7 */ /* 0x000ea400080010ff */
[----:B--2---:R-:W-:Y:S05]  /*7930*/  @!P0 BRA `(.L_x_127) ;  /* 0xfffffffc00f08947 */ /* 0x004fea000383ffff */
[----:B------:R-:W-:Y:S05]  /*7940*/  BRA `(.L_x_128) ;  /* 0xffffffb000047947 */ /* 0x000fea000383ffff */
.L_x_44:
[----:B------:R-:W-:-:S07]  /*7950*/  MOV R0, UR5 ;  /* 0x0000000500007c02 */ /* 0x000fce0008000f00 */
.L_x_129:
[----:B-1----:R1:W2:Y:S02]  /*7960*/  SYNCS.PHASECHK.TRANS64.TRYWAIT P0, [R0+URZ], R3 ;  /* 0x00000003000075a7 */ /* 0x0022a400080011ff */
[----:B--2---:R-:W-:Y:S05]  /*7970*/  @!P0 NANOSLEEP.SYNCS 0x989680 ;  /* 0x009896800000895d */ /* 0x004fea0003900000 */
[----:B------:R-:W2:Y:S02]  /*7980*/  @!P0 SYNCS.PHASECHK.TRANS64 P0, [R0+URZ], R3 ;  /* 0x00000003000085a7 */ /* 0x000ea400080010ff */
[----:B--2---:R-:W-:Y:S05]  /*7990*/  @!P0 BRA `(.L_x_129) ;  /* 0xfffffffc00f08947 */ /* 0x004fea000383ffff */
[----:B------:R-:W-:Y:S05]  /*79a0*/  BRA `(.L_x_130) ;  /* 0xffffffb000107947 */ /* 0x000fea000383ffff */
.L_x_45:
[----:B------:R-:W-:-:S07]  /*79b0*/  MOV R0, UR5 ;  /* 0x0000000500007c02 */ /* 0x000fce0008000f00 */
.L_x_131:
[----:B-1----:R1:W2:Y:S02]  /*79c0*/  SYNCS.PHASECHK.TRANS64.TRYWAIT P0, [R0+URZ], R3 ;  /* 0x00000003000075a7 */ /* 0x0022a400080011ff */
[----:B--2---:R-:W-:Y:S05]  /*79d0*/  @!P0 NANOSLEEP.SYNCS 0x989680 ;  /* 0x009896800000895d */ /* 0x004fea0003900000 */
[----:B------:R-:W2:Y:S02]  /*79e0*/  @!P0 SYNCS.PHASECHK.TRANS64 P0, [R0+URZ], R3 ;  /* 0x00000003000085a7 */ /* 0x000ea400080010ff */
[----:B--2---:R-:W-:Y:S05]  /*79f0*/  @!P0 BRA `(.L_x_131) ;  /* 0xfffffffc00f08947 */ /* 0x004fea000383ffff */
[----:B------:R-:W-:Y:S05]  /*7a00*/  BRA `(.L_x_132) ;  /* 0xffffffb0001c7947 */ /* 0x000fea000383ffff */
.L_x_46:
[----:B------:R-:W-:-:S07]  /*7a10*/  MOV R0, UR5 ;  /* 0x0000000500007c02 */ /* 0x000fce0008000f00 */
.L_x_133:
[----:B-1----:R1:W2:Y:S02]  /*7a20*/  SYNCS.PHASECHK.TRANS64.TRYWAIT P0, [R0+URZ], R3 ;  /* 0x00000003000075a7 */ /* 0x0022a400080011ff */
[----:B--2---:R-:W-:Y:S05]  /*7a30*/  @!P0 NANOSLEEP.SYNCS 0x989680 ;  /* 0x009896800000895d */ /* 0x004fea0003900000 */
[----:B------:R-:W2:Y:S02]  /*7a40*/  @!P0 SYNCS.PHASECHK.TRANS64 P0, [R0+URZ], R3 ;  /* 0x00000003000085a7 */ /* 0x000ea400080010ff */
[----:B--2---:R-:W-:Y:S05]  /*7a50*/  @!P0 BRA `(.L_x_133) ;  /* 0xfffffffc00f08947 */ /* 0x004fea000383ffff */
[----:B------:R-:W-:Y:S05]  /*7a60*/  BRA `(.L_x_134) ;  /* 0xffffffb000287947 */ /* 0x000fea000383ffff */
.L_x_49:
[----:B--2---:R2:W3:Y:S02]  /*7a70*/  SYNCS.PHASECHK.TRANS64.TRYWAIT P0, [R2+URZ+0xf0], R4 ;  /* 0x0000f004020075a7 */ /* 0x0044e400080011ff */
[----:B---3--:R-:W-:Y:S05]  /*7a80*/  @!P0 NANOSLEEP.SYNCS 0x989680 ;  /* 0x009896800000895d */ /* 0x008fea0003900000 */
[----:B------:R-:W3:Y:S02]  /*7a90*/  @!P0 SYNCS.PHASECHK.TRANS64 P0, [R2+URZ+0xf0], R4 ;  /* 0x0000f004020085a7 */ /* 0x000ee400080010ff */
[----:B---3--:R-:W-:Y:S05]  /*7aa0*/  @!P0 BRA `(.L_x_49) ;  /* 0xfffffffc00f08947 */ /* 0x008fea000383ffff */
[----:B------:R-:W-:Y:S05]  /*7ab0*/  BRA `(.L_x_135) ;  /* 0xffffffb000847947 */ /* 0x000fea000383ffff */
.L_x_50:
[----:B------:R-:W-:-:S07]  /*7ac0*/  MOV R2, UR4 ;  /* 0x0000000400027c02 */ /* 0x000fce0008000f00 */
.L_x_136:
[----:B--2---:R2:W3:Y:S02]  /*7ad0*/  SYNCS.PHASECHK.TRANS64.TRYWAIT P0, [R2+URZ+0xa0], R5 ;  /* 0x0000a005020075a7 */ /* 0x0044e400080011ff */
[----:B---3--:R-:W-:Y:S05]  /*7ae0*/  @!P0 NANOSLEEP.SYNCS 0x989680 ;  /* 0x009896800000895d */ /* 0x008fea0003900000 */
[----:B------:R-:W3:Y:S02]  /*7af0*/  @!P0 SYNCS.PHASECHK.TRANS64 P0, [R2+URZ+0xa0], R5 ;  /* 0x0000a005020085a7 */ /* 0x000ee400080010ff */
[----:B---3--:R-:W-:Y:S05]  /*7b00*/  @!P0 BRA `(.L_x_136) ;  /* 0xfffffffc00f08947 */ /* 0x008fea000383ffff */
[----:B------:R-:W-:Y:S05]  /*7b10*/  BRA `(.L_x_137) ;  /* 0xffffffb000947947 */ /* 0x000fea000383ffff */
.L_x_51:
[----:B--2---:R2:W3:Y:S02]  /*7b20*/  SYNCS.PHASECHK.TRANS64.TRYWAIT P1, [R2+URZ+0x90], R4 ;  /* 0x00009004020075a7 */ /* 0x0044e400080211ff */
[----:B---3--:R-:W-:Y:S05]  /*7b30*/  @!P1 NANOSLEEP.SYNCS 0x989680 ;  /* 0x009896800000995d */ /* 0x008fea0003900000 */
[----:B------:R-:W3:Y:S02]  /*7b40*/  @!P1 SYNCS.PHASECHK.TRANS64 P1, [R2+URZ+0x90], R4 ;  /* 0x00009004020095a7 */ /* 0x000ee400080210ff */
[----:B---3--:R-:W-:Y:S05]  /*7b50*/  @!P1 BRA `(.L_x_51) ;  /* 0xfffffffc00f09947 */ /* 0x008fea000383ffff */
[----:B------:R-:W-:Y:S05]  /*7b60*/  BRA `(.L_x_138) ;  /* 0xffffffb000c47947 */ /* 0x000fea000383ffff */
.L_x_54:
[----:B------:R-:W-:-:S07]  /*7b70*/  MOV R0, UR4 ;  /* 0x0000000400007c02 */ /* 0x000fce0008000f00 */
.L_x_139:
[----:B--2---:R2:W3:Y:S02]  /*7b80*/  SYNCS.PHASECHK.TRANS64.TRYWAIT P0, [R0+URZ+0xa0], R2 ;  /* 0x0000a002000075a7 */ /* 0x0044e400080011ff */
[----:B---3--:R-:W-:Y:S05]  /*7b90*/  @!P0 NANOSLEEP.SYNCS 0x989680 ;  /* 0x009896800000895d */ /* 0x008fea0003900000 */
[----:B------:R-:W3:Y:S02]  /*7ba0*/  @!P0 SYNCS.PHASECHK.TRANS64 P0, [R0+URZ+0xa0], R2 ;  /* 0x0000a002000085a7 */ /* 0x000ee400080010ff */
[----:B---3--:R-:W-:Y:S05]  /*7bb0*/  @!P0 BRA `(.L_x_139) ;  /* 0xfffffffc00f08947 */ /* 0x008fea000383ffff */
[----:B------:R-:W-:Y:S05]  /*7bc0*/  BRA `(.L_x_53) ;  /* 0xffffffb400187947 */ /* 0x000fea000383ffff */
.L_x_61:
[----:B-1----:R1:W2:Y:S02]  /*7bd0*/  SYNCS.PHASECHK.TRANS64.TRYWAIT P1, [R0+URZ+0x90], R2 ;  /* 0x00009002000075a7 */ /* 0x0022a400080211ff */
[----:B--2---:R-:W-:Y:S05]  /*7be0*/  @!P1 NANOSLEEP.SYNCS 0x989680 ;  /* 0x009896800000995d */ /* 0x004fea0003900000 */
[----:B------:R-:W2:Y:S02]  /*7bf0*/  @!P1 SYNCS.PHASECHK.TRANS64 P1, [R0+URZ+0x90], R2 ;  /* 0x00009002000095a7 */ /* 0x000ea400080210ff */
[----:B--2---:R-:W-:Y:S05]  /*7c00*/  @!P1 BRA `(.L_x_61) ;  /* 0xfffffffc00f09947 */ /* 0x004fea000383ffff */
[----:B------:R-:W-:Y:S05]  /*7c10*/  BRA `(.L_x_140) ;  /* 0xffffffb8008c7947 */ /* 0x000fea000383ffff */
.L_x_62:
[----:B------:R-:W-:-:S07]  /*7c20*/  MOV R2, UR31 ;  /* 0x0000001f00027c02 */ /* 0x000fce0008000f00 */
.L_x_141:
[----:B-1----:R1:W2:Y:S02]  /*7c30*/  SYNCS.PHASECHK.TRANS64.TRYWAIT P0, [R2+URZ+0xd0], R0 ;  /* 0x0000d000020075a7 */ /* 0x0022a400080011ff */
[----:B--2---:R-:W-:Y:S05]  /*7c40*/  @!P0 NANOSLEEP.SYNCS 0x989680 ;  /* 0x009896800000895d */ /* 0x004fea0003900000 */
[----:B------:R-:W2:Y:S02]  /*7c50*/  @!P0 SYNCS.PHASECHK.TRANS64 P0, [R2+URZ+0xd0], R0 ;  /* 0x0000d000020085a7 */ /* 0x000ea400080010ff */
[----:B--2---:R-:W-:Y:S05]  /*7c60*/  @!P0 BRA `(.L_x_141) ;  /* 0xfffffffc00f08947 */ /* 0x004fea000383ffff */
[----:B------:R-:W-:Y:S05]  /*7c70*/  BRA `(.L_x_142) ;  /* 0xffffffb800dc7947 */ /* 0x000fea000383ffff */
.L_x_65:
[----:B------:R-:W-:Y:S07]  /*7c80*/  MOV R0, UR5 ;  /* 0x0000000500007c02 */ /* 0x000fee0008000f00 */
.L_x_143:
[----:B-1----:R1:W2:Y:S02]  /*7c90*/  SYNCS.PHASECHK.TRANS64.TRYWAIT P0, [R0+URZ], R2 ;  /* 0x00000002000075a7 */ /* 0x0022a400080011ff */
[----:B--2---:R-:W-:Y:S05]  /*7ca0*/  @!P0 NANOSLEEP.SYNCS 0x989680 ;  /* 0x009896800000895d */ /* 0x004fea0003900000 */
[----:B------:R-:W2:Y:S02]  /*7cb0*/  @!P0 SYNCS.PHASECHK.TRANS64 P0, [R0+URZ], R2 ;  /* 0x00000002000085a7 */ /* 0x000ea400080010ff */
[----:B--2---:R-:W-:Y:S05]  /*7cc0*/  @!P0 BRA `(.L_x_143) ;  /* 0xfffffffc00f08947 */ /* 0x004fea000383ffff */
[----:B------:R-:W-:Y:S05]  /*7cd0*/  BRA `(.L_x_64) ;  /* 0xffffffb800f87947 */ /* 0x000fea000383ffff */
.L_x_68:
[----:B------:R-:W-:-:S07]  /*7ce0*/  MOV R0, UR4 ;  /* 0x0000000400007c02 */ /* 0x000fce0008000f00 */
.L_x_144:
[----:B--2---:R2:W4:Y:S02]  /*7cf0*/  SYNCS.PHASECHK.TRANS64.TRYWAIT P0, [R0+URZ], R2 ;  /* 0x00000002000075a7 */ /* 0x00452400080011ff */
[----:B----4-:R-:W-:Y:S05]  /*7d00*/  @!P0 NANOSLEEP.SYNCS 0x989680 ;  /* 0x009896800000895d */ /* 0x010fea0003900000 */
[----:B------:R-:W4:Y:S02]  /*7d10*/  @!P0 SYNCS.PHASECHK.TRANS64 P0, [R0+URZ], R2 ;  /* 0x00000002000085a7 */ /* 0x000f2400080010ff */
[----:B----4-:R-:W-:Y:S05]  /*7d20*/  @!P0 BRA `(.L_x_144) ;  /* 0xfffffffc00f08947 */ /* 0x010fea000383ffff */
[----:B------:R-:W-:Y:S05]  /*7d30*/  BRA `(.L_x_145) ;  /* 0xffffffbc00d47947 */ /* 0x000fea000383ffff */
.L_x_69:
[----:B------:R-:W-:-:S07]  /*7d40*/  MOV R0, UR5 ;  /* 0x0000000500007c02 */ /* 0x000fce0008000f00 */
.L_x_146:
[----:B-1----:R1:W2:Y:S02]  /*7d50*/  SYNCS.PHASECHK.TRANS64.TRYWAIT P0, [R0+URZ], R3 ;  /* 0x00000003000075a7 */ /* 0x0022a400080011ff */
[----:B--2---:R-:W-:Y:S05]  /*7d60*/  @!P0 NANOSLEEP.SYNCS 0x989680 ;  /* 0x009896800000895d */ /* 0x004fea0003900000 */
[----:B------:R-:W2:Y:S02]  /*7d70*/  @!P0 SYNCS.PHASECHK.TRANS64 P0, [R0+URZ], R3 ;  /* 0x00000003000085a7 */ /* 0x000ea400080010ff */
[----:B--2---:R-:W-:Y:S05]  /*7d80*/  @!P0 BRA `(.L_x_146) ;  /* 0xfffffffc00f08947 */ /* 0x004fea000383ffff */
[----:B------:R-:W-:Y:S05]  /*7d90*/  BRA `(.L_x_147) ;  /* 0xffffffbc00e07947 */ /* 0x000fea000383ffff */
.L_x_70:
[----:B------:R-:W-:-:S07]  /*7da0*/  MOV R0, UR5 ;  /* 0x0000000500007c02 */ /* 0x000fce0008000f00 */
.L_x_148:
[----:B-1----:R1:W2:Y:S02]  /*7db0*/  SYNCS.PHASECHK.TRANS64.TRYWAIT P0, [R0+URZ], R3 ;  /* 0x00000003000075a7 */ /* 0x0022a400080011ff */
[----:B--2---:R-:W-:Y:S05]  /*7dc0*/  @!P0 NANOSLEEP.SYNCS 0x989680 ;  /* 0x009896800000895d */ /* 0x004fea0003900000 */
[----:B------:R-:W2:Y:S02]  /*7dd0*/  @!P0 SYNCS.PHASECHK.TRANS64 P0, [R0+URZ], R3 ;  /* 0x00000003000085a7 */ /* 0x000ea400080010ff */
[----:B--2---:R-:W-:Y:S05]  /*7de0*/  @!P0 BRA `(.L_x_148) ;  /* 0xfffffffc00f08947 */ /* 0x004fea000383ffff */
[----:B------:R-:W-:Y:S05]  /*7df0*/  BRA `(.L_x_149) ;  /* 0xffffffbc00ec7947 */ /* 0x000fea000383ffff */
.L_x_71:
[----:B-1----:R-:W-:-:S07]  /*7e00*/  MOV R0, UR4 ;  /* 0x0000000400007c02 */ /* 0x002fce0008000f00 */
.L_x_150:
[----:B-1----:R1:W2:Y:S02]  /*7e10*/  SYNCS.PHASECHK.TRANS64.TRYWAIT P0, [R0+URZ], R2 ;  /* 0x00000002000075a7 */ /* 0x0022a400080011ff */
[----:B--2---:R-:W-:Y:S05]  /*7e20*/  @!P0 NANOSLEEP.SYNCS 0x989680 ;  /* 0x009896800000895d */ /* 0x004fea0003900000 */
[----:B------:R-:W2:Y:S02]  /*7e30*/  @!P0 SYNCS.PHASECHK.TRANS64 P0, [R0+URZ], R2 ;  /* 0x00000002000085a7 */ /* 0x000ea400080010ff */
[----:B--2---:R-:W-:Y:S05]  /*7e40*/  @!P0 BRA `(.L_x_150) ;  /* 0xfffffffc00f08947 */ /* 0x004fea000383ffff */
[----:B------:R-:W-:Y:S05]  /*7e50*/  BRA `(.L_x_151) ;  /* 0xffffffbc00f87947 */ /* 0x000fea000383ffff */
.L_x_76:
[----:B---3--:R3:W4:Y:S02]  /*7e60*/  SYNCS.PHASECHK.TRANS64.TRYWAIT P0, [R12+URZ+0x90], R0 ;  /* 0x000090000c0075a7 */ /* 0x00872400080011ff */
[----:B----4-:R-:W-:Y:S05]  /*7e70*/  @!P0 NANOSLEEP.SYNCS 0x989680 ;  /* 0x009896800000895d */ /* 0x010fea0003900000 */
[----:B------:R-:W4:Y:S02]  /*7e80*/  @!P0 SYNCS.PHASECHK.TRANS64 P0, [R12+URZ+0x90], R0 ;  /* 0x000090000c0085a7 */ /* 0x000f2400080010ff */
[----:B----4-:R-:W-:Y:S05]  /*7e90*/  @!P0 BRA `(.L_x_76) ;  /* 0xfffffffc00f08947 */ /* 0x010fea000383ffff */
[----:B------:R-:W-:Y:S05]  /*7ea0*/  BRA `(.L_x_152) ;  /* 0xffffffc400087947 */ /* 0x000fea000383ffff */
.L_x_79:
[----:B-1----:R-:W-:Y:S07]  /*7eb0*/  MOV R0, UR24 ;  /* 0x0000001800007c02 */ /* 0x002fee0008000f00 */
.L_x_153:
[----:B-1----:R1:W3:Y:S02]  /*7ec0*/  SYNCS.PHASECHK.TRANS64.TRYWAIT P2, [R0+URZ+0x88], R6 ;  /* 0x00008806000075a7 */ /* 0x0022e400080411ff */
[----:B---3--:R-:W-:Y:S05]  /*7ed0*/  @!P2 NANOSLEEP.SYNCS 0x989680 ;  /* 0x009896800000a95d */ /* 0x008fea0003900000 */
[----:B------:R-:W3:Y:S02]  /*7ee0*/  @!P2 SYNCS.PHASECHK.TRANS64 P2, [R0+URZ+0x88], R6 ;  /* 0x000088060000a5a7 */ /* 0x000ee400080410ff */
[----:B---3--:R-:W-:Y:S05]  /*7ef0*/  @!P2 BRA `(.L_x_153) ;  /* 0xfffffffc00f0a947 */ /* 0x008fea000383ffff */
[----:B------:R-:W-:Y:S05]  /*7f00*/  BRA `(.L_x_78) ;  /* 0xffffffc8006c7947 */ /* 0x000fea000383ffff */
.L_x_82:
[----:B------:R-:W-:Y:S07]  /*7f10*/  MOV R0, UR4 ;  /* 0x0000000400007c02 */ /* 0x000fee0008000f00 */
.L_x_154:
[----:B-1----:R1:W3:Y:S02]  /*7f20*/  SYNCS.PHASECHK.TRANS64.TRYWAIT P0, [R0+URZ+0x68], R9 ;  /* 0x00006809000075a7 */ /* 0x0022e400080011ff */
[----:B---3--:R-:W-:Y:S05]  /*7f30*/  @!P0 NANOSLEEP.SYNCS 0x989680 ;  /* 0x009896800000895d */ /* 0x008fea0003900000 */
[----:B------:R-:W3:Y:S02]  /*7f40*/  @!P0 SYNCS.PHASECHK.TRANS64 P0, [R0+URZ+0x68], R9 ;  /* 0x00006809000085a7 */ /* 0x000ee400080010ff */
[----:B---3--:R-:W-:Y:S05]  /*7f50*/  @!P0 BRA `(.L_x_154) ;  /* 0xfffffffc00f08947 */ /* 0x008fea000383ffff */
[----:B------:R-:W-:Y:S05]  /*7f60*/  BRA `(.L_x_155) ;  /* 0xffffffc800cc7947 */ /* 0x000fea000383ffff */
.L_x_83:
[----:B------:R-:W-:Y:S07]  /*7f70*/  MOV R6, UR5 ;  /* 0x0000000500067c02 */ /* 0x000fee0008000f00 */
.L_x_156:
[----:B-1----:R1:W3:Y:S02]  /*7f80*/  SYNCS.PHASECHK.TRANS64.TRYWAIT P0, [R6+URZ+0x68], R0 ;  /* 0x00006800060075a7 */ /* 0x0022e400080011ff */
[----:B---3--:R-:W-:Y:S05]  /*7f90*/  @!P0 NANOSLEEP.SYNCS 0x989680 ;  /* 0x009896800000895d */ /* 0x008fea0003900000 */
[----:B------:R-:W3:Y:S02]  /*7fa0*/  @!P0 SYNCS.PHASECHK.TRANS64 P0, [R6+URZ+0x68], R0 ;  /* 0x00006800060085a7 */ /* 0x000ee400080010ff */
[----:B---3--:R-:W-:Y:S05]  /*7fb0*/  @!P0 BRA `(.L_x_156) ;  /* 0xfffffffc00f08947 */ /* 0x008fea000383ffff */
[----:B------:R-:W-:Y:S05]  /*7fc0*/  BRA `(.L_x_157) ;  /* 0xffffffcc00287947 */ /* 0x000fea000383ffff */
.L_x_85:
[----:B------:R-:W-:-:S07]  /*7fd0*/  MOV R0, UR4 ;  /* 0x0000000400007c02 */ /* 0x000fce0008000f00 */
.L_x_158:
[----:B-1----:R1:W4:Y:S02]  /*7fe0*/  SYNCS.PHASECHK.TRANS64.TRYWAIT P0, [R0+URZ], R2 ;  /* 0x00000002000075a7 */ /* 0x00232400080011ff */
[----:B----4-:R-:W-:Y:S05]  /*7ff0*/  @!P0 NANOSLEEP.SYNCS 0x989680 ;  /* 0x009896800000895d */ /* 0x010fea0003900000 */
[----:B------:R-:W4:Y:S02]  /*8000*/  @!P0 SYNCS.PHASECHK.TRANS64 P0, [R0+URZ], R2 ;  /* 0x00000002000085a7 */ /* 0x000f2400080010ff */
[----:B----4-:R-:W-:Y:S05]  /*8010*/  @!P0 BRA `(.L_x_158) ;  /* 0xfffffffc00f08947 */ /* 0x010fea000383ffff */
[----:B------:R-:W-:Y:S05]  /*8020*/  BRA `(.L_x_159) ;  /* 0xffffffcc00b87947 */ /* 0x000fea000383ffff */
.L_x_86:
[----:B------:R-:W-:-:S07]  /*8030*/  MOV R0, UR5 ;  /* 0x0000000500007c02 */ /* 0x000fce0008000f00 */
.L_x_160:
[----:B-1----:R1:W4:Y:S02]  /*8040*/  SYNCS.PHASECHK.TRANS64.TRYWAIT P0, [R0+URZ], R2 ;  /* 0x00000002000075a7 */ /* 0x00232400080011ff */
[----:B----4-:R-:W-:Y:S05]  /*8050*/  @!P0 NANOSLEEP.SYNCS 0x989680 ;  /* 0x009896800000895d */ /* 0x010fea0003900000 */
[----:B------:R-:W4:Y:S02]  /*8060*/  @!P0 SYNCS.PHASECHK.TRANS64 P0, [R0+URZ], R2 ;  /* 0x00000002000085a7 */ /* 0x000f2400080010ff */
[----:B----4-:R-:W-:Y:S05]  /*8070*/  @!P0 BRA `(.L_x_160) ;  /* 0xfffffffc00f08947 */ /* 0x010fea000383ffff */
[----:B------:R-:W-:Y:S05]  /*8080*/  BRA `(.L_x_161) ;  /* 0xffffffcc00c47947 */ /* 0x000fea000383ffff */
.L_x_88:
[----:B-1----:R1:W2:Y:S02]  /*8090*/  SYNCS.PHASECHK.TRANS64.TRYWAIT P0, [R0+URZ+0x90], R2 ;  /* 0x00009002000075a7 */ /* 0x0022a400080011ff */
[----:B--2---:R-:W-:Y:S05]  /*80a0*/  @!P0 NANOSLEEP.SYNCS 0x989680 ;  /* 0x009896800000895d */ /* 0x004fea0003900000 */
[----:B------:R-:W2:Y:S02]  /*80b0*/  @!P0 SYNCS.PHASECHK.TRANS64 P0, [R0+URZ+0x90], R2 ;  /* 0x00009002000085a7 */ /* 0x000ea400080010ff */
[----:B--2---:R-:W-:Y:S05]  /*80c0*/  @!P0 BRA `(.L_x_88) ;  /* 0xfffffffc00f08947 */ /* 0x004fea000383ffff */
[----:B------:R-:W-:Y:S05]  /*80d0*/  BRA `(.L_x_162) ;  /* 0xffffffd000b07947 */ /* 0x000fea000383ffff */
.L_x_98:
[----:B-1----:R1:W3:Y:S02]  /*80e0*/  SYNCS.PHASECHK.TRANS64.TRYWAIT P1, [R2+URZ+0x50], R4 ;  /* 0x00005004020075a7 */ /* 0x0022e400080211ff */
[----:B---3--:R-:W-:Y:S05]  /*80f0*/  @!P1 NANOSLEEP.SYNCS 0x989680 ;  /* 0x009896800000995d */ /* 0x008fea0003900000 */
[----:B------:R-:W3:Y:S02]  /*8100*/  @!P1 SYNCS.PHASECHK.TRANS64 P1, [R2+URZ+0x50], R4 ;  /* 0x00005004020095a7 */ /* 0x000ee400080210ff */
[----:B---3--:R-:W-:Y:S05]  /*8110*/  @!P1 BRA `(.L_x_98) ;  /* 0xfffffffc00f09947 */ /* 0x008fea000383ffff */
[----:B------:R-:W-:Y:S05]  /*8120*/  BRA `(.L_x_97) ;  /* 0xffffffe000207947 */ /* 0x000fea000383ffff */
.L_x_100:
[----:B-1----:R1:W2:Y:S02]  /*8130*/  SYNCS.PHASECHK.TRANS64.TRYWAIT P0, [R27+URZ+0xb0], R3 ;  /* 0x0000b0031b0075a7 */ /* 0x0022a400080011ff */
[----:B--2---:R-:W-:Y:S05]  /*8140*/  @!P0 NANOSLEEP.SYNCS 0x989680 ;  /* 0x009896800000895d */ /* 0x004fea0003900000 */
[----:B------:R-:W2:Y:S02]  /*8150*/  @!P0 SYNCS.PHASECHK.TRANS64 P0, [R27+URZ+0xb0], R3 ;  /* 0x0000b0031b0085a7 */ /* 0x000ea400080010ff */
[----:B--2---:R-:W-:Y:S05]  /*8160*/  @!P0 BRA `(.L_x_100) ;  /* 0xfffffffc00f08947 */ /* 0x004fea000383ffff */
[----:B------:R-:W-:Y:S05]  /*8170*/  BRA `(.L_x_99) ;  /* 0xffffffe000707947 */ /* 0x000fea000383ffff */
.L_x_111:
[----:B-1----:R1:W2:Y:S02]  /*8180*/  SYNCS.PHASECHK.TRANS64.TRYWAIT P0, [R2+URZ+0x50], R63 ;  /* 0x0000503f020075a7 */ /* 0x0022a400080011ff */
[----:B--2---:R-:W-:Y:S05]  /*8190*/  @!P0 NANOSLEEP.SYNCS 0x989680 ;  /* 0x009896800000895d */ /* 0x004fea0003900000 */
[----:B------:R-:W2:Y:S02]  /*81a0*/  @!P0 SYNCS.PHASECHK.TRANS64 P0, [R2+URZ+0x50], R63 ;  /* 0x0000503f020085a7 */ /* 0x000ea400080010ff */
[----:B--2---:R-:W-:Y:S05]  /*81b0*/  @!P0 BRA `(.L_x_111) ;  /* 0xfffffffc00f08947 */ /* 0x004fea000383ffff */
[----:B------:R-:W-:Y:S05]  /*81c0*/  BRA `(.L_x_110) ;  /* 0xffffffe800847947 */ /* 0x000fea000383ffff */
        .weak           $__internal_0_$__cuda_sm10x_tcgen05_guardrail_trap_col_being_dealloced_not_returned_by_alloc
        .type           $__internal_0_$__cuda_sm10x_tcgen05_guardrail_trap_col_being_dealloced_not_returned_by_alloc,@function
        .size           $__internal_0_$__cuda_sm10x_tcgen05_guardrail_trap_col_being_dealloced_not_returned_by_alloc,($__internal_1_$__cuda_sm10x_tcgen05_guardrail_trap_phase_invalid_during_alloc - $__internal_0_$__cuda_sm10x_tcgen05_guardrail_trap_col_being_dealloced_not_returned_by_alloc)
$__internal_0_$__cuda_sm10x_tcgen05_guardrail_trap_col_being_dealloced_not_returned_by_alloc:
[----:B------:R-:W-:Y:S05]  /*81d0*/  BPT.TRAP 0x1 ;  /* 0x000000040000795c */ /* 0x000fea0000300000 */
[----:B------:R-:W-:-:S04]  /*81e0*/  HFMA2 R3, -RZ, RZ, 0, 0 ;  /* 0x00000000ff037431 */ /* 0x000fc800000001ff */
[----:B------:R-:W-:Y:S05]  /*81f0*/  RET.REL.NODEC R2 `(_ZN7cutlass13device_kernelINS_4gemm6kernel13GemmUniversalIN4cute5tupleIJiiiiEEENS1_10collective13CollectiveMmaINS1_35MainloopSm100TmaUmmaWarpSpecializedILi5ELi2ELi4ENS5_IJNS4_1CILi2EEESB_NSA_ILi1EEEEEEEENS5_IJNSA_ILi64EEESF_SF_EEENS_10bfloat16_tENS5_IJlSC_lEEESH_SI_NS4_8TiledMMAINS4_8MMA_AtomIJNS4_20SM100_MMA_F16BF16_SSISH_SH_fLi64ELi64ELNS4_4UMMA5MajorE0ELSN_0ELNSM_7ScaleInE0ELSO_0EEEEEENS4_6LayoutINS5_IJSC_SC_SC_EEENS5_IJNSA_ILi0EEEST_ST_EEEEENS5_IJNS4_10UnderscoreESW_SW_EEEEENS4_23SM90_TMA_LOAD_MULTICASTENS4_14ComposedLayoutINS4_7SwizzleILi3ELi4ELi3EEENS4_18smem_ptr_flag_bitsILi16EEENSR_INS5_IJNSA_ILi8EEESF_EEENS5_IJSF_SC_EEEEEEEvNS4_8identityESZ_S19_vS1A_EENS_8epilogue10collective18CollectiveEpilogueINS1C_23Sm100TmaWarpSpecializedILi3ELi2ELi16ELb1ELb0EEEJSG_NS5_IJNSR_ISF_SC_EENSR_INSA_ILi32EEESC_EEEEESH_SI_SH_SI_NS1C_6fusion15FusionCallbacksIS1G_NS1L_17LinearCombinationISH_fSH_fLNS_15FloatRoundStyleE2EEESG_S1K_JEEENS4_5SM1004TMEM4LOAD26SM100_TMEM_LOAD_16dp256b4xENS4_13SM90_TMA_LOADENS10_INS11_ILi2ELi4ELi3EEES14_NSR_INS5_IJS15_S1I_EEENS5_IJS1I_SC_EEEEEEENS4_17SM75_U32x4_LDSM_NENS4_14SM90_TMA_STOREES20_NS4_17SM90_U32x4_STSM_NENS4_39AutoVectorizingCopyWithAssumedAlignmentILi128EEEEEEvvEEEEvNT_6ParamsE) ;  /* 0xffffff7c02807950 */ /* 0x000fea0003c3ffff */
        .weak           $__internal_1_$__cuda_sm10x_tcgen05_guardrail_trap_phase_invalid_during_alloc
        .type           $__internal_1_$__cuda_sm10x_tcgen05_guardrail_trap_phase_invalid_during_alloc,@function
        .size           $__internal_1_$__cuda_sm10x_tcgen05_guardrail_trap_phase_invalid_during_alloc,($__internal_2_$__cuda_sm10x_tcgen05_guardrail_trap_unallocated_columns_being_dealloced - $__internal_1_$__cuda_sm10x_tcgen05_guardrail_trap_phase_invalid_during_alloc)
$__internal_1_$__cuda_sm10x_tcgen05_guardrail_trap_phase_invalid_during_alloc:
[----:B------:R-:W-:Y:S05]  /*8200*/  BPT.TRAP 0x1 ;  /* 0x000000040000795c */ /* 0x000fea0000300000 */
[----:B------:R-:W-:-:S04]  /*8210*/  MOV R5, 0x0 ;  /* 0x0000000000057802 */ /* 0x000fc80000000f00 */
[----:B------:R-:W-:Y:S05]  /*8220*/  RET.REL.NODEC R4 `(_ZN7cutlass13device_kernelINS_4gemm6kernel13GemmUniversalIN4cute5tupleIJiiiiEEENS1_10collective13CollectiveMmaINS1_35MainloopSm100TmaUmmaWarpSpecializedILi5ELi2ELi4ENS5_IJNS4_1CILi2EEESB_NSA_ILi1EEEEEEEENS5_IJNSA_ILi64EEESF_SF_EEENS_10bfloat16_tENS5_IJlSC_lEEESH_SI_NS4_8TiledMMAINS4_8MMA_AtomIJNS4_20SM100_MMA_F16BF16_SSISH_SH_fLi64ELi64ELNS4_4UMMA5MajorE0ELSN_0ELNSM_7ScaleInE0ELSO_0EEEEEENS4_6LayoutINS5_IJSC_SC_SC_EEENS5_IJNSA_ILi0EEEST_ST_EEEEENS5_IJNS4_10UnderscoreESW_SW_EEEEENS4_23SM90_TMA_LOAD_MULTICASTENS4_14ComposedLayoutINS4_7SwizzleILi3ELi4ELi3EEENS4_18smem_ptr_flag_bitsILi16EEENSR_INS5_IJNSA_ILi8EEESF_EEENS5_IJSF_SC_EEEEEEEvNS4_8identityESZ_S19_vS1A_EENS_8epilogue10collective18CollectiveEpilogueINS1C_23Sm100TmaWarpSpecializedILi3ELi2ELi16ELb1ELb0EEEJSG_NS5_IJNSR_ISF_SC_EENSR_INSA_ILi32EEESC_EEEEESH_SI_SH_SI_NS1C_6fusion15FusionCallbacksIS1G_NS1L_17LinearCombinationISH_fSH_fLNS_15FloatRoundStyleE2EEESG_S1K_JEEENS4_5SM1004TMEM4LOAD26SM100_TMEM_LOAD_16dp256b4xENS4_13SM90_TMA_LOADENS10_INS11_ILi2ELi4ELi3EEES14_NSR_INS5_IJS15_S1I_EEENS5_IJS1I_SC_EEEEEEENS4_17SM75_U32x4_LDSM_NENS4_14SM90_TMA_STOREES20_NS4_17SM90_U32x4_STSM_NENS4_39AutoVectorizingCopyWithAssumedAlignmentILi128EEEEEEvvEEEEvNT_6ParamsE) ;  /* 0xffffff7c04747950 */ /* 0x000fea0003c3ffff */
        .weak           $__internal_2_$__cuda_sm10x_tcgen05_guardrail_trap_unallocated_columns_being_dealloced
        .type           $__internal_2_$__cuda_sm10x_tcgen05_guardrail_trap_unallocated_columns_being_dealloced,@function
        .size           $__internal_2_$__cuda_sm10x_tcgen05_guardrail_trap_unallocated_columns_being_dealloced,(.L_x_164 - $__internal_2_$__cuda_sm10x_tcgen05_guardrail_trap_unallocated_columns_being_dealloced)
$__internal_2_$__cuda_sm10x_tcgen05_guardrail_trap_unallocated_columns_being_dealloced:
[----:B------:R-:W-:Y:S05]  /*8230*/  BPT.TRAP 0x1 ;  /* 0x000000040000795c */ /* 0x000fea0000300000 */
[----:B------:R-:W-:-:S04]  /*8240*/  HFMA2 R3, -RZ, RZ, 0, 0 ;  /* 0x00000000ff037431 */ /* 0x000fc800000001ff */
[----:B------:R-:W-:Y:S05]  /*8250*/  RET.REL.NODEC R2 `(_ZN7cutlass13device_kernelINS_4gemm6kernel13GemmUniversalIN4cute5tupleIJiiiiEEENS1_10collective13CollectiveMmaINS1_35MainloopSm100TmaUmmaWarpSpecializedILi5ELi2ELi4ENS5_IJNS4_1CILi2EEESB_NSA_ILi1EEEEEEEENS5_IJNSA_ILi64EEESF_SF_EEENS_10bfloat16_tENS5_IJlSC_lEEESH_SI_NS4_8TiledMMAINS4_8MMA_AtomIJNS4_20SM100_MMA_F16BF16_SSISH_SH_fLi64ELi64ELNS4_4UMMA5MajorE0ELSN_0ELNSM_7ScaleInE0ELSO_0EEEEEENS4_6LayoutINS5_IJSC_SC_SC_EEENS5_IJNSA_ILi0EEEST_ST_EEEEENS5_IJNS4_10UnderscoreESW_SW_EEEEENS4_23SM90_TMA_LOAD_MULTICASTENS4_14ComposedLayoutINS4_7SwizzleILi3ELi4ELi3EEENS4_18smem_ptr_flag_bitsILi16EEENSR_INS5_IJNSA_ILi8EEESF_EEENS5_IJSF_SC_EEEEEEEvNS4_8identityESZ_S19_vS1A_EENS_8epilogue10collective18CollectiveEpilogueINS1C_23Sm100TmaWarpSpecializedILi3ELi2ELi16ELb1ELb0EEEJSG_NS5_IJNSR_ISF_SC_EENSR_INSA_ILi32EEESC_EEEEESH_SI_SH_SI_NS1C_6fusion15FusionCallbacksIS1G_NS1L_17LinearCombinationISH_fSH_fLNS_15FloatRoundStyleE2EEESG_S1K_JEEENS4_5SM1004TMEM4LOAD26SM100_TMEM_LOAD_16dp256b4xENS4_13SM90_TMA_LOADENS10_INS11_ILi2ELi4ELi3EEES14_NSR_INS5_IJS15_S1I_EEENS5_IJS1I_SC_EEEEEEENS4_17SM75_U32x4_LDSM_NENS4_14SM90_TMA_STOREES20_NS4_17SM90_U32x4_STSM_NENS4_39AutoVectorizingCopyWithAssumedAlignmentILi128EEEEEEvvEEEEvNT_6ParamsE) ;  /* 0xffffff7c02687950 */ /* 0x000fea0003c3ffff */
.L_x_163:
[----:B------:R-:W-:-:S00]  /*8260*/  BRA `(.L_x_163) ;  /* 0xfffffffc00fc7947 */ /* 0x000fc0000383ffff */
[----:B------:R-:W-:-:S00]  /*8270*/  NOP ;  /* 0x0000000000007918 */ /* 0x000fc00000000000 */
        /* <DEDUP_REMOVED lines=8> */
.L_x_164:


//--------------------- .nv.global.init           --------------------------
	.section	.nv.global.init,"aw",@progbits
.nv.global.init:
	.type		$str$27,@object
	.size		$str$27,($str$28 - $str$27)
$str$27:
        /*0000*/ 	.byte	0x28, 0x61, 0x64, 0x64, 0x72, 0x65, 0x73, 0x73, 0x20, 0x26, 0x20, 0x6d, 0x61, 0x73, 0x6b, 0x29
        /*0010*/ 	.byte	0x20, 0x3d, 0x3d, 0x20, 0x30, 0x00
	.type		$str$28,@object
	.size		$str$28,($str$26 - $str$28)
$str$28:
        /*0016*/ 	.byte	0x2f, 0x74, 0x6d, 0x70, 0x2f, 0x63, 0x75, 0x74, 0x6c, 0x61, 0x73, 0x73, 0x5f, 0x73, 0x77, 0x65
        /*0026*/ 	.byte	0x65, 0x70, 0x5f, 0x73, 0x72, 0x63, 0x2f, 0x69, 0x6e, 0x63, 0x6c, 0x75, 0x64, 0x65, 0x2f, 0x63
        /*0036*/ 	.byte	0x75, 0x74, 0x65, 0x2f, 0x70, 0x6f, 0x69, 0x6e, 0x74, 0x65, 0x72, 0x5f, 0x66, 0x6c, 0x61, 0x67
        /*0046*/ 	.byte	0x67, 0x65, 0x64, 0x2e, 0x68, 0x70, 0x70, 0x00
	.type		$str$26,@object
	.size		$str$26,($str$25 - $str$26)
$str$26:
        /*004e*/ 	.byte	0x2f, 0x74, 0x6d, 0x70, 0x2f, 0x63, 0x75, 0x74, 0x6c, 0x61, 0x73, 0x73, 0x5f, 0x73, 0x77, 0x65
        /*005e*/ 	.byte	0x65, 0x70, 0x5f, 0x73, 0x72, 0x63, 0x2f, 0x69, 0x6e, 0x63, 0x6c, 0x75, 0x64, 0x65, 0x2f, 0x63
        /*006e*/ 	.byte	0x75, 0x74, 0x65, 0x2f, 0x61, 0x74, 0x6f, 0x6d, 0x2f, 0x63, 0x6f, 0x70, 0x79, 0x5f, 0x74, 0x72
        /*007e*/ 	.byte	0x61, 0x69, 0x74, 0x73, 0x5f, 0x73, 0x6d, 0x31, 0x30, 0x30, 0x2e, 0x68, 0x70, 0x70, 0x00
	.type		$str$25,@object
	.size		$str$25,(__unnamed_1 - $str$25)
$str$25:
        /*008d*/ 	.byte	0x28, 0x28, 0x75, 0x69, 0x6e, 0x74, 0x33, 0x32, 0x5f, 0x74, 0x28, 0x74, 0x68, 0x72, 0x65, 0x61
        /*009d*/ 	.byte	0x64, 0x49, 0x64, 0x78, 0x2e, 0x78, 0x29, 0x20, 0x2f, 0x20, 0x33, 0x32, 0x29, 0x20, 0x25, 0x20
        /*00ad*/ 	.byte	0x34, 0x29, 0x20, 0x3d, 0x3d, 0x20, 0x28, 0x28, 0x28, 0x74, 0x6d, 0x65, 0x6d, 0x5f, 0x61, 0x64
        /*00bd*/ 	.byte	0x64, 0x72, 0x20, 0x3e, 0x3e, 0x20, 0x31, 0x36, 0x29, 0x20, 0x2f, 0x20, 0x33, 0x32, 0x29, 0x20
        /*00cd*/ 	.byte	0x25, 0x20, 0x34, 0x29, 0x00
	.type		__unnamed_1,@object
	.size		__unnamed_1,(__unnamed_2 - __unnamed_1)
__unnamed_1:
        /*00d2*/ 	.byte	0x61, 0x75, 0x74, 0x6f, 0x20, 0x63, 0x75, 0x74, 0x65, 0x3a, 0x3a, 0x61, 0x73, 0x5f, 0x70, 0x6f
        /* <DEDUP_REMOVED lines=24> */
        /*0262*/ 	.byte	0x30, 0x34, 0x38, 0x3e, 0x3e, 0x3e, 0x3e, 0x5d, 0x00
	.type		__unnamed_2,@object
	.size		__unnamed_2,(.L_2 - __unnamed_2)
__unnamed_2:
        /* <DEDUP_REMOVED lines=45> */
        /*053b*/ 	.byte	0x3e, 0x3e, 0x3e, 0x5d, 0x00
.L_2:


//--------------------- .nv.shared._ZN7cutlass13device_kernelINS_4gemm6kernel13GemmUniversalIN4cute5tupleIJiiiiEEENS1_10collective13CollectiveMmaINS1_35MainloopSm100TmaUmmaWarpSpecializedILi5ELi2ELi4ENS5_IJNS4_1CILi2EEESB_NSA_ILi1EEEEEEEENS5_IJNSA_ILi64EEESF_SF_EEENS_10bfloat16_tENS5_IJlSC_lEEESH_SI_NS4_8TiledMMAINS4_8MMA_AtomIJNS4_20SM100_MMA_F16BF16_SSISH_SH_fLi64ELi64ELNS4_4UMMA5MajorE0ELSN_0ELNSM_7ScaleInE0ELSO_0EEEEEENS4_6LayoutINS5_IJSC_SC_SC_EEENS5_IJNSA_ILi0EEEST_ST_EEEEENS5_IJNS4_10UnderscoreESW_SW_EEEEENS4_23SM90_TMA_LOAD_MULTICASTENS4_14ComposedLayoutINS4_7SwizzleILi3ELi4ELi3EEENS4_18smem_ptr_flag_bitsILi16EEENSR_INS5_IJNSA_ILi8EEESF_EEENS5_IJSF_SC_EEEEEEEvNS4_8identityESZ_S19_vS1A_EENS_8epilogue10collective18CollectiveEpilogueINS1C_23Sm100TmaWarpSpecializedILi3ELi2ELi16ELb1ELb0EEEJSG_NS5_IJNSR_ISF_SC_EENSR_INSA_ILi32EEESC_EEEEESH_SI_SH_SI_NS1C_6fusion15FusionCallbacksIS1G_NS1L_17LinearCombinationISH_fSH_fLNS_15FloatRoundStyleE2EEESG_S1K_JEEENS4_5SM1004TMEM4LOAD26SM100_TMEM_LOAD_16dp256b4xENS4_13SM90_TMA_LOADENS10_INS11_ILi2ELi4ELi3EEES14_NSR_INS5_IJS15_S1I_EEENS5_IJS1I_SC_EEEEEEENS4_17SM75_U32x4_LDSM_NENS4_14SM90_TMA_STOREES20_NS4_17SM90_U32x4_STSM_NENS4_39AutoVectorizingCopyWithAssumedAlignmentILi128EEEEEEvvEEEEvNT_6ParamsE --------------------------
	.section	.nv.shared._ZN7cutlass13device_kernelINS_4gemm6kernel13GemmUniversalIN4cute5tupleIJiiiiEEENS1_10collective13CollectiveMmaINS1_35MainloopSm100TmaUmmaWarpSpecializedILi5ELi2ELi4ENS5_IJNS4_1CILi2EEESB_NSA_ILi1EEEEEEEENS5_IJNSA_ILi64EEESF_SF_EEENS_10bfloat16_tENS5_IJlSC_lEEESH_SI_NS4_8TiledMMAINS4_8MMA_AtomIJNS4_20SM100_MMA_F16BF16_SSISH_SH_fLi64ELi64ELNS4_4UMMA5MajorE0ELSN_0ELNSM_7ScaleInE0ELSO_0EEEEEENS4_6LayoutINS5_IJSC_SC_SC_EEENS5_IJNSA_ILi0EEEST_ST_EEEEENS5_IJNS4_10UnderscoreESW_SW_EEEEENS4_23SM90_TMA_LOAD_MULTICASTENS4_14ComposedLayoutINS4_7SwizzleILi3ELi4ELi3EEENS4_18smem_ptr_flag_bitsILi16EEENSR_INS5_IJNSA_ILi8EEESF_EEENS5_IJSF_SC_EEEEEEEvNS4_8identityESZ_S19_vS1A_EENS_8epilogue10collective18CollectiveEpilogueINS1C_23Sm100TmaWarpSpecializedILi3ELi2ELi16ELb1ELb0EEEJSG_NS5_IJNSR_ISF_SC_EENSR_INSA_ILi32EEESC_EEEEESH_SI_SH_SI_NS1C_6fusion15FusionCallbacksIS1G_NS1L_17LinearCombinationISH_fSH_fLNS_15FloatRoundStyleE2EEESG_S1K_JEEENS4_5SM1004TMEM4LOAD26SM100_TMEM_LOAD_16dp256b4xENS4_13SM90_TMA_LOADENS10_INS11_ILi2ELi4ELi3EEES14_NSR_INS5_IJS15_S1I_EEENS5_IJS1I_SC_EEEEEEENS4_17SM75_U32x4_LDSM_NENS4_14SM90_TMA_STOREES20_NS4_17SM90_U32x4_STSM_NENS4_39AutoVectorizingCopyWithAssumedAlignmentILi128EEEEEEvvEEEEvNT_6ParamsE,"aw",@nobits
	.sectionflags	@""
	.align	16
	.zero		1024


//--------------------- .nv.shared.reserved.0     --------------------------
	.section	.nv.shared.reserved.0,"aw",@nobits
	.weak		__nv_reservedSMEM_offset_0_alias
	.size		__nv_reservedSMEM_offset_0_alias, 0, 64
	.other		__nv_reservedSMEM_offset_0_alias,@"STO_CUDA_RESERVED_SHARED STV_DEFAULT"
__nv_reservedSMEM_offset_0_alias:
	.zero		0
.nv.shared.reserved.0:
	.zero		64
	.weak		__nv_reservedSMEM_tcgen05_partition
	.type		__nv_reservedSMEM_tcgen05_partition,@object
	.size		__nv_reservedSMEM_tcgen05_partition,(.L_0 - __nv_reservedSMEM_tcgen05_partition)
__nv_reservedSMEM_tcgen05_partition:
	.zero		32
.L_0:


//--------------------- .nv.global                --------------------------
	.section	.nv.global,"aw",@nobits
.nv.global:
	.type		_ZN39_INTERNAL_16082b7a_4_k_cu_cb2b04ce_76624cute1_E,@object
	.size		_ZN39_INTERNAL_16082b7a_4_k_cu_cb2b04ce_76624cute1_E,(_ZN39_INTERNAL_16082b7a_4_k_cu_cb2b04ce_76624cuda3std3__45__cpo6cbeginE - _ZN39_INTERNAL_16082b7a_4_k_cu_cb2b04ce_76624cute1_E)
_ZN39_INTERNAL_16082b7a_4_k_cu_cb2b04ce_76624cute1_E:
	.zero		1
	.type		_ZN39_INTERNAL_16082b7a_4_k_cu_cb2b04ce_76624cuda3std3__45__cpo6cbeginE,@object
	.size		_ZN39_INTERNAL_16082b7a_4_k_cu_cb2b04ce_76624cuda3std3__45__cpo6cbeginE,(_ZN39_INTERNAL_16082b7a_4_k_cu_cb2b04ce_76624cuda3std3__48in_placeE - _ZN39_INTERNAL_16082b7a_4_k_cu_cb2b04ce_76624cuda3std3__45__cpo6cbeginE)
_ZN39_INTERNAL_16082b7a_4_k_cu_cb2b04ce_76624cuda3std3__45__cpo6cbeginE:
	.zero		1
	.type		_ZN39_INTERNAL_16082b7a_4_k_cu_cb2b04ce_76624cuda3std3__48in_placeE,@object
	.size		_ZN39_INTERNAL_16082b7a_4_k_cu_cb2b04ce_76624cuda3std3__48in_placeE,(_ZN39_INTERNAL_16082b7a_4_k_cu_cb2b04ce_76624cuda3std6ranges3__45__cpo9iter_moveE - _ZN39_INTERNAL_16082b7a_4_k_cu_cb2b04ce_76624cuda3std3__48in_placeE)
_ZN39_INTERNAL_16082b7a_4_k_cu_cb2b04ce_76624cuda3std3__48in_placeE:
	.zero		1
	.type		_ZN39_INTERNAL_16082b7a_4_k_cu_cb2b04ce_76624cuda3std6ranges3__45__cpo9iter_moveE,@object
	.size		_ZN39_INTERNAL_16082b7a_4_k_cu_cb2b04ce_76624cuda3std6ranges3__45__cpo9iter_moveE,(_ZN39_INTERNAL_16082b7a_4_k_cu_cb2b04ce_76624cuda3std3__45__cpo5beginE - _ZN39_INTERNAL_16082b7a_4_k_cu_cb2b04ce_76624cuda3std6ranges3__45__cpo9iter_moveE)
_ZN39_INTERNAL_16082b7a_4_k_cu_cb2b04ce_76624cuda3std6ranges3__45__cpo9iter_moveE:
	.zero		1
	.type		_ZN39_INTERNAL_16082b7a_4_k_cu_cb2b04ce_76624cuda3std3__45__cpo5beginE,@object
	.size		_ZN39_INTERNAL_16082b7a_4_k_cu_cb2b04ce_76624cuda3std3__45__cpo5beginE,(_ZN39_INTERNAL_16082b7a_4_k_cu_cb2b04ce_76624cuda3std3__441_GLOBAL__N__16082b7a_4_k_cu_cb2b04ce_76626ignoreE - _ZN39_INTERNAL_16082b7a_4_k_cu_cb2b04ce_76624cuda3std3__45__cpo5beginE)
_ZN39_INTERNAL_16082b7a_4_k_cu_cb2b04ce_76624cuda3std3__45__cpo5beginE:
	.zero		1
	.type		_ZN39_INTERNAL_16082b7a_4_k_cu_cb2b04ce_76624cuda3std3__441_GLOBAL__N__16082b7a_4_k_cu_cb2b04ce_76626ignoreE,@object
	.size		_ZN39_INTERNAL_16082b7a_4_k_cu_cb2b04ce_76624cuda3std3__441_GLOBAL__N__16082b7a_4_k_cu_cb2b04ce_76626ignoreE,(_ZN39_INTERNAL_16082b7a_4_k_cu_cb2b04ce_76624cute7productE - _ZN39_INTERNAL_16082b7a_4_k_cu_cb2b04ce_76624cuda3std3__441_GLOBAL__N__16082b7a_4_k_cu_cb2b04ce_76626ignoreE)
_ZN39_INTERNAL_16082b7a_4_k_cu_cb2b04ce_76624cuda3std3__441_GLOBAL__N__16082b7a_4_k_cu_cb2b04ce_76626ignoreE:
	.zero		1
	.type		_ZN39_INTERNAL_16082b7a_4_k_cu_cb2b04ce_76624cute7productE,@object
	.size		_ZN39_INTERNAL_16082b7a_4_k_cu_cb2b04ce_76624cute7productE,(_ZN39_INTERNAL_16082b7a_4_k_cu_cb2b04ce_76624cuda3std3__45__cpo3endE - _ZN39_INTERNAL_16082b7a_4_k_cu_cb2b04ce_76624cute7productE)
_ZN39_INTERNAL_16082b7a_4_k_cu_cb2b04ce_76624cute7productE:
	.zero		1
	.type		_ZN39_INTERNAL_16082b7a_4_k_cu_cb2b04ce_76624cuda3std3__45__cpo3endE,@object
	.size		_ZN39_INTERNAL_16082b7a_4_k_cu_cb2b04ce_76624cuda3std3__45__cpo3endE,(_ZN39_INTERNAL_16082b7a_4_k_cu_cb2b04ce_76624cuda3std3__419piecewise_constructE - _ZN39_INTERNAL_16082b7a_4_k_cu_cb2b04ce_76624cuda3std3__45__cpo3endE)
_ZN39_INTERNAL_16082b7a_4_k_cu_cb2b04ce_76624cuda3std3__45__cpo3endE:
	.zero		1
	.type		_ZN39_INTERNAL_16082b7a_4_k_cu_cb2b04ce_76624cuda3std3__419piecewise_constructE,@object
	.size		_ZN39_INTERNAL_16082b7a_4_k_cu_cb2b04ce_76624cuda3std3__419piecewise_constructE,(_ZN39_INTERNAL_16082b7a_4_k_cu_cb2b04ce_76624cuda3std3__45__cpo4cendE - _ZN39_INTERNAL_16082b7a_4_k_cu_cb2b04ce_76624cuda3std3__419piecewise_constructE)
_ZN39_INTERNAL_16082b7a_4_k_cu_cb2b04ce_76624cuda3std3__419piecewise_constructE:
	.zero		1
	.type		_ZN39_INTERNAL_16082b7a_4_k_cu_cb2b04ce_76624cuda3std3__45__cpo4cendE,@object
	.size		_ZN39_INTERNAL_16082b7a_4_k_cu_cb2b04ce_76624cuda3std3__45__cpo4cendE,(_ZN39_INTERNAL_16082b7a_4_k_cu_cb2b04ce_76624cuda3std6ranges3__45__cpo4swapE - _ZN39_INTERNAL_16082b7a_4_k_cu_cb2b04ce_76624cuda3std3__45__cpo4cendE)
_ZN39_INTERNAL_16082b7a_4_k_cu_cb2b04ce_76624cuda3std3__45__cpo4cendE:
	.zero		1
	.type		_ZN39_INTERNAL_16082b7a_4_k_cu_cb2b04ce_76624cuda3std6ranges3__45__cpo4swapE,@object
	.size		_ZN39_INTERNAL_16082b7a_4_k_cu_cb2b04ce_76624cuda3std6ranges3__45__cpo4swapE,(.L_10 - _ZN39_INTERNAL_16082b7a_4_k_cu_cb2b04ce_76624cuda3std6ranges3__45__cpo4swapE)
_ZN39_INTERNAL_16082b7a_4_k_cu_cb2b04ce_76624cuda3std6ranges3__45__cpo4swapE:
	.zero		1
.L_10:


//--------------------- .nv.constant0._ZN7cutlass13device_kernelINS_4gemm6kernel13GemmUniversalIN4cute5tupleIJiiiiEEENS1_10collective13CollectiveMmaINS1_35MainloopSm100TmaUmmaWarpSpecializedILi5ELi2ELi4ENS5_IJNS4_1CILi2EEESB_NSA_ILi1EEEEEEEENS5_IJNSA_ILi64EEESF_SF_EEENS_10bfloat16_tENS5_IJlSC_lEEESH_SI_NS4_8TiledMMAINS4_8MMA_AtomIJNS4_20SM100_MMA_F16BF16_SSISH_SH_fLi64ELi64ELNS4_4UMMA5MajorE0ELSN_0ELNSM_7ScaleInE0ELSO_0EEEEEENS4_6LayoutINS5_IJSC_SC_SC_EEENS5_IJNSA_ILi0EEEST_ST_EEEEENS5_IJNS4_10UnderscoreESW_SW_EEEEENS4_23SM90_TMA_LOAD_MULTICASTENS4_14ComposedLayoutINS4_7SwizzleILi3ELi4ELi3EEENS4_18smem_ptr_flag_bitsILi16EEENSR_INS5_IJNSA_ILi8EEESF_EEENS5_IJSF_SC_EEEEEEEvNS4_8identityESZ_S19_vS1A_EENS_8epilogue10collective18CollectiveEpilogueINS1C_23Sm100TmaWarpSpecializedILi3ELi2ELi16ELb1ELb0EEEJSG_NS5_IJNSR_ISF_SC_EENSR_INSA_ILi32EEESC_EEEEESH_SI_SH_SI_NS1C_6fusion15FusionCallbacksIS1G_NS1L_17LinearCombinationISH_fSH_fLNS_15FloatRoundStyleE2EEESG_S1K_JEEENS4_5SM1004TMEM4LOAD26SM100_TMEM_LOAD_16dp256b4xENS4_13SM90_TMA_LOADENS10_INS11_ILi2ELi4ELi3EEES14_NSR_INS5_IJS15_S1I_EEENS5_IJS1I_SC_EEEEEEENS4_17SM75_U32x4_LDSM_NENS4_14SM90_TMA_STOREES20_NS4_17SM90_U32x4_STSM_NENS4_39AutoVectorizingCopyWithAssumedAlignmentILi128EEEEEEvvEEEEvNT_6ParamsE --------------------------
	.section	.nv.constant0._ZN7cutlass13device_kernelINS_4gemm6kernel13GemmUniversalIN4cute5tupleIJiiiiEEENS1_10collective13CollectiveMmaINS1_35MainloopSm100TmaUmmaWarpSpecializedILi5ELi2ELi4ENS5_IJNS4_1CILi2EEESB_NSA_ILi1EEEEEEEENS5_IJNSA_ILi64EEESF_SF_EEENS_10bfloat16_tENS5_IJlSC_lEEESH_SI_NS4_8TiledMMAINS4_8MMA_AtomIJNS4_20SM100_MMA_F16BF16_SSISH_SH_fLi64ELi64ELNS4_4UMMA5MajorE0ELSN_0ELNSM_7ScaleInE0ELSO_0EEEEEENS4_6LayoutINS5_IJSC_SC_SC_EEENS5_IJNSA_ILi0EEEST_ST_EEEEENS5_IJNS4_10UnderscoreESW_SW_EEEEENS4_23SM90_TMA_LOAD_MULTICASTENS4_14ComposedLayoutINS4_7SwizzleILi3ELi4ELi3EEENS4_18smem_ptr_flag_bitsILi16EEENSR_INS5_IJNSA_ILi8EEESF_EEENS5_IJSF_SC_EEEEEEEvNS4_8identityESZ_S19_vS1A_EENS_8epilogue10collective18CollectiveEpilogueINS1C_23Sm100TmaWarpSpecializedILi3ELi2ELi16ELb1ELb0EEEJSG_NS5_IJNSR_ISF_SC_EENSR_INSA_ILi32EEESC_EEEEESH_SI_SH_SI_NS1C_6fusion15FusionCallbacksIS1G_NS1L_17LinearCombinationISH_fSH_fLNS_15FloatRoundStyleE2EEESG_S1K_JEEENS4_5SM1004TMEM4LOAD26SM100_TMEM_LOAD_16dp256b4xENS4_13SM90_TMA_LOADENS10_INS11_ILi2ELi4ELi3EEES14_NSR_INS5_IJS15_S1I_EEENS5_IJS1I_SC_EEEEEEENS4_17SM75_U32x4_LDSM_NENS4_14SM90_TMA_STOREES20_NS4_17SM90_U32x4_STSM_NENS4_39AutoVectorizingCopyWithAssumedAlignmentILi128EEEEEEvvEEEEvNT_6ParamsE,"a",@progbits
	.sectionflags	@""
	.align	4
.nv.constant0._ZN7cutlass13device_kernelINS_4gemm6kernel13GemmUniversalIN4cute5tupleIJiiiiEEENS1_10collective13CollectiveMmaINS1_35MainloopSm100TmaUmmaWarpSpecializedILi5ELi2ELi4ENS5_IJNS4_1CILi2EEESB_NSA_ILi1EEEEEEEENS5_IJNSA_ILi64EEESF_SF_EEENS_10bfloat16_tENS5_IJlSC_lEEESH_SI_NS4_8TiledMMAINS4_8MMA_AtomIJNS4_20SM100_MMA_F16BF16_SSISH_SH_fLi64ELi64ELNS4_4UMMA5MajorE0ELSN_0ELNSM_7ScaleInE0ELSO_0EEEEEENS4_6LayoutINS5_IJSC_SC_SC_EEENS5_IJNSA_ILi0EEEST_ST_EEEEENS5_IJNS4_10UnderscoreESW_SW_EEEEENS4_23SM90_TMA_LOAD_MULTICASTENS4_14ComposedLayoutINS4_7SwizzleILi3ELi4ELi3EEENS4_18smem_ptr_flag_bitsILi16EEENSR_INS5_IJNSA_ILi8EEESF_EEENS5_IJSF_SC_EEEEEEEvNS4_8identityESZ_S19_vS1A_EENS_8epilogue10collective18CollectiveEpilogueINS1C_23Sm100TmaWarpSpecializedILi3ELi2ELi16ELb1ELb0EEEJSG_NS5_IJNSR_ISF_SC_EENSR_INSA_ILi32EEESC_EEEEESH_SI_SH_SI_NS1C_6fusion15FusionCallbacksIS1G_NS1L_17LinearCombinationISH_fSH_fLNS_15FloatRoundStyleE2EEESG_S1K_JEEENS4_5SM1004TMEM4LOAD26SM100_TMEM_LOAD_16dp256b4xENS4_13SM90_TMA_LOADENS10_INS11_ILi2ELi4ELi3EEES14_NSR_INS5_IJS15_S1I_EEENS5_IJS1I_SC_EEEEEEENS4_17SM75_U32x4_LDSM_NENS4_14SM90_TMA_STOREES20_NS4_17SM90_U32x4_STSM_NENS4_39AutoVectorizingCopyWithAssumedAlignmentILi128EEEEEEvvEEEEvNT_6ParamsE:
	.zero		2944


//--------------------- SYMBOLS --------------------------

	.type		.nv.reservedSmem.offset0,@object
	.size		.nv.reservedSmem.offset0,0x4
	.type		.nv.reservedSmem.cap,@object
	.size		.nv.reservedSmem.cap,0x4
	.type		__assertfail,@function
